//
// Generated by NVIDIA NVVM Compiler
//
// Compiler Build ID: CL-36424714
// Cuda compilation tools, release 13.0, V13.0.88
// Based on NVVM 20.0.0
//

.version 9.0
.target sm_100
.address_size 64

	// .globl	_Z7picountPyi
.global .align 4 .b8 precalc_xorwow_matrix[102400];
.global .align 4 .b8 precalc_xorwow_offset_matrix[102400];
.global .align 4 .b8 mrg32k3aM1[2304];
.global .align 4 .b8 mrg32k3aM2[2304];
.global .align 4 .b8 mrg32k3aM1SubSeq[2016];
.global .align 4 .b8 mrg32k3aM2SubSeq[2016];
.global .align 4 .b8 mrg32k3aM1Seq[2304];
.global .align 4 .b8 mrg32k3aM2Seq[2304];
.const .align 8 .b8 __cr_lgamma_table[72];
// _ZZ7picountPyiE14shared_counter has been demoted

.visible .entry _Z7picountPyi(
	.param .u64 .ptr .align 1 _Z7picountPyi_param_0,
	.param .u32 _Z7picountPyi_param_1
)
{
	.local .align 8 .b8 	__local_depot0[48];
	.reg .b64 	%SP;
	.reg .b64 	%SPL;
	.reg .pred 	%p<75>;
	.reg .b32 	%r<1349>;
	.reg .b32 	%f<31>;
	.reg .b64 	%rd<40>;
	// demoted variable
	.shared .align 8 .u64 _ZZ7picountPyiE14shared_counter;
	mov.u64 	%SPL, __local_depot0;
	ld.param.u64 	%rd10, [_Z7picountPyi_param_0];
	ld.param.u32 	%r593, [_Z7picountPyi_param_1];
	add.u64 	%rd1, %SPL, 0;
	mov.u32 	%r1, %tid.x;
	mov.u32 	%r2, %ctaid.x;
	mov.u32 	%r594, %ntid.x;
	mad.lo.s32 	%r3, %r2, %r594, %r1;
	// begin inline asm
	mov.u64 	%rd11, %clock64;
	// end inline asm
	cvt.u32.u64 	%r595, %rd11;
	xor.b32  	%r596, %r595, -1429050551;
	mul.lo.s32 	%r4, %r596, 1099087573;
	{ .reg .b32 tmp; mov.b64 {tmp, %r597}, %rd11; }
	xor.b32  	%r5, %r597, -136515619;
	mul.lo.s32 	%r598, %r5, -1703105765;
	add.s32 	%r599, %r4, %r598;
	add.s32 	%r1336, %r599, 6615241;
	add.s32 	%r1059, %r4, 123456789;
	st.local.v2.u32 	[%rd1], {%r1336, %r1059};
	xor.b32  	%r1058, %r4, 362436069;
	add.s32 	%r1057, %r598, 521288629;
	st.local.v2.u32 	[%rd1+8], {%r1058, %r1057};
	xor.b32  	%r1056, %r598, 88675123;
	add.s32 	%r1055, %r4, 5783321;
	st.local.v2.u32 	[%rd1+16], {%r1056, %r1055};
	setp.eq.s32 	%p1, %r3, 0;
	@%p1 bra 	$L__BB0_115;
	cvt.s64.s32 	%rd39, %r3;
	mov.b32 	%r1042, 0;
$L__BB0_2:
	mov.u64 	%rd3, %rd39;
	and.b64  	%rd4, %rd3, 3;
	setp.eq.s64 	%p2, %rd4, 0;
	@%p2 bra 	$L__BB0_114;
	mul.wide.u32 	%rd13, %r1042, 3200;
	mov.u64 	%rd14, precalc_xorwow_matrix;
	add.s64 	%rd5, %rd14, %rd13;
	mov.b32 	%r1055, 0;
	mov.u32 	%r1056, %r1055;
	mov.u32 	%r1057, %r1055;
	mov.u32 	%r1058, %r1055;
	mov.u32 	%r1059, %r1055;
	mov.u32 	%r1048, %r1055;
$L__BB0_4:
	mul.wide.u32 	%rd15, %r1048, 4;
	add.s64 	%rd16, %rd1, %rd15;
	ld.local.u32 	%r24, [%rd16+4];
	shl.b32 	%r25, %r1048, 5;
	mov.b32 	%r1054, 0;
$L__BB0_5:
	.pragma "nounroll";
	shr.u32 	%r603, %r24, %r1054;
	and.b32  	%r604, %r603, 1;
	setp.eq.b32 	%p3, %r604, 1;
	not.pred 	%p4, %p3;
	add.s32 	%r605, %r25, %r1054;
	mul.lo.s32 	%r606, %r605, 5;
	mul.wide.u32 	%rd17, %r606, 4;
	add.s64 	%rd6, %rd5, %rd17;
	@%p4 bra 	$L__BB0_7;
	ld.global.u32 	%r607, [%rd6];
	xor.b32  	%r1059, %r1059, %r607;
	ld.global.u32 	%r608, [%rd6+4];
	xor.b32  	%r1058, %r1058, %r608;
	ld.global.u32 	%r609, [%rd6+8];
	xor.b32  	%r1057, %r1057, %r609;
	ld.global.u32 	%r610, [%rd6+12];
	xor.b32  	%r1056, %r1056, %r610;
	ld.global.u32 	%r611, [%rd6+16];
	xor.b32  	%r1055, %r1055, %r611;
$L__BB0_7:
	and.b32  	%r613, %r603, 2;
	setp.eq.s32 	%p5, %r613, 0;
	@%p5 bra 	$L__BB0_9;
	ld.global.u32 	%r614, [%rd6+20];
	xor.b32  	%r1059, %r1059, %r614;
	ld.global.u32 	%r615, [%rd6+24];
	xor.b32  	%r1058, %r1058, %r615;
	ld.global.u32 	%r616, [%rd6+28];
	xor.b32  	%r1057, %r1057, %r616;
	ld.global.u32 	%r617, [%rd6+32];
	xor.b32  	%r1056, %r1056, %r617;
	ld.global.u32 	%r618, [%rd6+36];
	xor.b32  	%r1055, %r1055, %r618;
$L__BB0_9:
	and.b32  	%r620, %r603, 4;
	setp.eq.s32 	%p6, %r620, 0;
	@%p6 bra 	$L__BB0_11;
	ld.global.u32 	%r621, [%rd6+40];
	xor.b32  	%r1059, %r1059, %r621;
	ld.global.u32 	%r622, [%rd6+44];
	xor.b32  	%r1058, %r1058, %r622;
	ld.global.u32 	%r623, [%rd6+48];
	xor.b32  	%r1057, %r1057, %r623;
	ld.global.u32 	%r624, [%rd6+52];
	xor.b32  	%r1056, %r1056, %r624;
	ld.global.u32 	%r625, [%rd6+56];
	xor.b32  	%r1055, %r1055, %r625;
$L__BB0_11:
	and.b32  	%r627, %r603, 8;
	setp.eq.s32 	%p7, %r627, 0;
	@%p7 bra 	$L__BB0_13;
	ld.global.u32 	%r628, [%rd6+60];
	xor.b32  	%r1059, %r1059, %r628;
	ld.global.u32 	%r629, [%rd6+64];
	xor.b32  	%r1058, %r1058, %r629;
	ld.global.u32 	%r630, [%rd6+68];
	xor.b32  	%r1057, %r1057, %r630;
	ld.global.u32 	%r631, [%rd6+72];
	xor.b32  	%r1056, %r1056, %r631;
	ld.global.u32 	%r632, [%rd6+76];
	xor.b32  	%r1055, %r1055, %r632;
$L__BB0_13:
	and.b32  	%r634, %r603, 16;
	setp.eq.s32 	%p8, %r634, 0;
	@%p8 bra 	$L__BB0_15;
	ld.global.u32 	%r635, [%rd6+80];
	xor.b32  	%r1059, %r1059, %r635;
	ld.global.u32 	%r636, [%rd6+84];
	xor.b32  	%r1058, %r1058, %r636;
	ld.global.u32 	%r637, [%rd6+88];
	xor.b32  	%r1057, %r1057, %r637;
	ld.global.u32 	%r638, [%rd6+92];
	xor.b32  	%r1056, %r1056, %r638;
	ld.global.u32 	%r639, [%rd6+96];
	xor.b32  	%r1055, %r1055, %r639;
$L__BB0_15:
	and.b32  	%r641, %r603, 32;
	setp.eq.s32 	%p9, %r641, 0;
	@%p9 bra 	$L__BB0_17;
	ld.global.u32 	%r642, [%rd6+100];
	xor.b32  	%r1059, %r1059, %r642;
	ld.global.u32 	%r643, [%rd6+104];
	xor.b32  	%r1058, %r1058, %r643;
	ld.global.u32 	%r644, [%rd6+108];
	xor.b32  	%r1057, %r1057, %r644;
	ld.global.u32 	%r645, [%rd6+112];
	xor.b32  	%r1056, %r1056, %r645;
	ld.global.u32 	%r646, [%rd6+116];
	xor.b32  	%r1055, %r1055, %r646;
$L__BB0_17:
	and.b32  	%r648, %r603, 64;
	setp.eq.s32 	%p10, %r648, 0;
	@%p10 bra 	$L__BB0_19;
	ld.global.u32 	%r649, [%rd6+120];
	xor.b32  	%r1059, %r1059, %r649;
	ld.global.u32 	%r650, [%rd6+124];
	xor.b32  	%r1058, %r1058, %r650;
	ld.global.u32 	%r651, [%rd6+128];
	xor.b32  	%r1057, %r1057, %r651;
	ld.global.u32 	%r652, [%rd6+132];
	xor.b32  	%r1056, %r1056, %r652;
	ld.global.u32 	%r653, [%rd6+136];
	xor.b32  	%r1055, %r1055, %r653;
$L__BB0_19:
	and.b32  	%r655, %r603, 128;
	setp.eq.s32 	%p11, %r655, 0;
	@%p11 bra 	$L__BB0_21;
	ld.global.u32 	%r656, [%rd6+140];
	xor.b32  	%r1059, %r1059, %r656;
	ld.global.u32 	%r657, [%rd6+144];
	xor.b32  	%r1058, %r1058, %r657;
	ld.global.u32 	%r658, [%rd6+148];
	xor.b32  	%r1057, %r1057, %r658;
	ld.global.u32 	%r659, [%rd6+152];
	xor.b32  	%r1056, %r1056, %r659;
	ld.global.u32 	%r660, [%rd6+156];
	xor.b32  	%r1055, %r1055, %r660;
$L__BB0_21:
	and.b32  	%r662, %r603, 256;
	setp.eq.s32 	%p12, %r662, 0;
	@%p12 bra 	$L__BB0_23;
	ld.global.u32 	%r663, [%rd6+160];
	xor.b32  	%r1059, %r1059, %r663;
	ld.global.u32 	%r664, [%rd6+164];
	xor.b32  	%r1058, %r1058, %r664;
	ld.global.u32 	%r665, [%rd6+168];
	xor.b32  	%r1057, %r1057, %r665;
	ld.global.u32 	%r666, [%rd6+172];
	xor.b32  	%r1056, %r1056, %r666;
	ld.global.u32 	%r667, [%rd6+176];
	xor.b32  	%r1055, %r1055, %r667;
$L__BB0_23:
	and.b32  	%r669, %r603, 512;
	setp.eq.s32 	%p13, %r669, 0;
	@%p13 bra 	$L__BB0_25;
	ld.global.u32 	%r670, [%rd6+180];
	xor.b32  	%r1059, %r1059, %r670;
	ld.global.u32 	%r671, [%rd6+184];
	xor.b32  	%r1058, %r1058, %r671;
	ld.global.u32 	%r672, [%rd6+188];
	xor.b32  	%r1057, %r1057, %r672;
	ld.global.u32 	%r673, [%rd6+192];
	xor.b32  	%r1056, %r1056, %r673;
	ld.global.u32 	%r674, [%rd6+196];
	xor.b32  	%r1055, %r1055, %r674;
$L__BB0_25:
	and.b32  	%r676, %r603, 1024;
	setp.eq.s32 	%p14, %r676, 0;
	@%p14 bra 	$L__BB0_27;
	ld.global.u32 	%r677, [%rd6+200];
	xor.b32  	%r1059, %r1059, %r677;
	ld.global.u32 	%r678, [%rd6+204];
	xor.b32  	%r1058, %r1058, %r678;
	ld.global.u32 	%r679, [%rd6+208];
	xor.b32  	%r1057, %r1057, %r679;
	ld.global.u32 	%r680, [%rd6+212];
	xor.b32  	%r1056, %r1056, %r680;
	ld.global.u32 	%r681, [%rd6+216];
	xor.b32  	%r1055, %r1055, %r681;
$L__BB0_27:
	and.b32  	%r683, %r603, 2048;
	setp.eq.s32 	%p15, %r683, 0;
	@%p15 bra 	$L__BB0_29;
	ld.global.u32 	%r684, [%rd6+220];
	xor.b32  	%r1059, %r1059, %r684;
	ld.global.u32 	%r685, [%rd6+224];
	xor.b32  	%r1058, %r1058, %r685;
	ld.global.u32 	%r686, [%rd6+228];
	xor.b32  	%r1057, %r1057, %r686;
	ld.global.u32 	%r687, [%rd6+232];
	xor.b32  	%r1056, %r1056, %r687;
	ld.global.u32 	%r688, [%rd6+236];
	xor.b32  	%r1055, %r1055, %r688;
$L__BB0_29:
	and.b32  	%r690, %r603, 4096;
	setp.eq.s32 	%p16, %r690, 0;
	@%p16 bra 	$L__BB0_31;
	ld.global.u32 	%r691, [%rd6+240];
	xor.b32  	%r1059, %r1059, %r691;
	ld.global.u32 	%r692, [%rd6+244];
	xor.b32  	%r1058, %r1058, %r692;
	ld.global.u32 	%r693, [%rd6+248];
	xor.b32  	%r1057, %r1057, %r693;
	ld.global.u32 	%r694, [%rd6+252];
	xor.b32  	%r1056, %r1056, %r694;
	ld.global.u32 	%r695, [%rd6+256];
	xor.b32  	%r1055, %r1055, %r695;
$L__BB0_31:
	and.b32  	%r697, %r603, 8192;
	setp.eq.s32 	%p17, %r697, 0;
	@%p17 bra 	$L__BB0_33;
	ld.global.u32 	%r698, [%rd6+260];
	xor.b32  	%r1059, %r1059, %r698;
	ld.global.u32 	%r699, [%rd6+264];
	xor.b32  	%r1058, %r1058, %r699;
	ld.global.u32 	%r700, [%rd6+268];
	xor.b32  	%r1057, %r1057, %r700;
	ld.global.u32 	%r701, [%rd6+272];
	xor.b32  	%r1056, %r1056, %r701;
	ld.global.u32 	%r702, [%rd6+276];
	xor.b32  	%r1055, %r1055, %r702;
$L__BB0_33:
	and.b32  	%r704, %r603, 16384;
	setp.eq.s32 	%p18, %r704, 0;
	@%p18 bra 	$L__BB0_35;
	ld.global.u32 	%r705, [%rd6+280];
	xor.b32  	%r1059, %r1059, %r705;
	ld.global.u32 	%r706, [%rd6+284];
	xor.b32  	%r1058, %r1058, %r706;
	ld.global.u32 	%r707, [%rd6+288];
	xor.b32  	%r1057, %r1057, %r707;
	ld.global.u32 	%r708, [%rd6+292];
	xor.b32  	%r1056, %r1056, %r708;
	ld.global.u32 	%r709, [%rd6+296];
	xor.b32  	%r1055, %r1055, %r709;
$L__BB0_35:
	and.b32  	%r711, %r603, 32768;
	setp.eq.s32 	%p19, %r711, 0;
	@%p19 bra 	$L__BB0_37;
	ld.global.u32 	%r712, [%rd6+300];
	xor.b32  	%r1059, %r1059, %r712;
	ld.global.u32 	%r713, [%rd6+304];
	xor.b32  	%r1058, %r1058, %r713;
	ld.global.u32 	%r714, [%rd6+308];
	xor.b32  	%r1057, %r1057, %r714;
	ld.global.u32 	%r715, [%rd6+312];
	xor.b32  	%r1056, %r1056, %r715;
	ld.global.u32 	%r716, [%rd6+316];
	xor.b32  	%r1055, %r1055, %r716;
$L__BB0_37:
	add.s32 	%r1054, %r1054, 16;
	setp.ne.s32 	%p20, %r1054, 32;
	@%p20 bra 	$L__BB0_5;
	mad.lo.s32 	%r717, %r1048, -31, %r25;
	add.s32 	%r1048, %r717, 1;
	setp.ne.s32 	%p21, %r1048, 5;
	@%p21 bra 	$L__BB0_4;
	st.local.u32 	[%rd1+4], %r1059;
	st.local.v2.u32 	[%rd1+8], {%r1058, %r1057};
	st.local.v2.u32 	[%rd1+16], {%r1056, %r1055};
	setp.eq.s64 	%p22, %rd4, 1;
	@%p22 bra 	$L__BB0_114;
	mov.b32 	%r1055, 0;
	mov.u32 	%r1056, %r1055;
	mov.u32 	%r1057, %r1055;
	mov.u32 	%r1058, %r1055;
	mov.u32 	%r1059, %r1055;
	mov.u32 	%r1140, %r1055;
$L__BB0_41:
	mul.wide.u32 	%rd18, %r1140, 4;
	add.s64 	%rd19, %rd1, %rd18;
	ld.local.u32 	%r200, [%rd19+4];
	shl.b32 	%r201, %r1140, 5;
	mov.b32 	%r1146, 0;
$L__BB0_42:
	.pragma "nounroll";
	shr.u32 	%r720, %r200, %r1146;
	and.b32  	%r721, %r720, 1;
	setp.eq.b32 	%p23, %r721, 1;
	not.pred 	%p24, %p23;
	add.s32 	%r722, %r201, %r1146;
	mul.lo.s32 	%r723, %r722, 5;
	mul.wide.u32 	%rd20, %r723, 4;
	add.s64 	%rd7, %rd5, %rd20;
	@%p24 bra 	$L__BB0_44;
	ld.global.u32 	%r724, [%rd7];
	xor.b32  	%r1059, %r1059, %r724;
	ld.global.u32 	%r725, [%rd7+4];
	xor.b32  	%r1058, %r1058, %r725;
	ld.global.u32 	%r726, [%rd7+8];
	xor.b32  	%r1057, %r1057, %r726;
	ld.global.u32 	%r727, [%rd7+12];
	xor.b32  	%r1056, %r1056, %r727;
	ld.global.u32 	%r728, [%rd7+16];
	xor.b32  	%r1055, %r1055, %r728;
$L__BB0_44:
	and.b32  	%r730, %r720, 2;
	setp.eq.s32 	%p25, %r730, 0;
	@%p25 bra 	$L__BB0_46;
	ld.global.u32 	%r731, [%rd7+20];
	xor.b32  	%r1059, %r1059, %r731;
	ld.global.u32 	%r732, [%rd7+24];
	xor.b32  	%r1058, %r1058, %r732;
	ld.global.u32 	%r733, [%rd7+28];
	xor.b32  	%r1057, %r1057, %r733;
	ld.global.u32 	%r734, [%rd7+32];
	xor.b32  	%r1056, %r1056, %r734;
	ld.global.u32 	%r735, [%rd7+36];
	xor.b32  	%r1055, %r1055, %r735;
$L__BB0_46:
	and.b32  	%r737, %r720, 4;
	setp.eq.s32 	%p26, %r737, 0;
	@%p26 bra 	$L__BB0_48;
	ld.global.u32 	%r738, [%rd7+40];
	xor.b32  	%r1059, %r1059, %r738;
	ld.global.u32 	%r739, [%rd7+44];
	xor.b32  	%r1058, %r1058, %r739;
	ld.global.u32 	%r740, [%rd7+48];
	xor.b32  	%r1057, %r1057, %r740;
	ld.global.u32 	%r741, [%rd7+52];
	xor.b32  	%r1056, %r1056, %r741;
	ld.global.u32 	%r742, [%rd7+56];
	xor.b32  	%r1055, %r1055, %r742;
$L__BB0_48:
	and.b32  	%r744, %r720, 8;
	setp.eq.s32 	%p27, %r744, 0;
	@%p27 bra 	$L__BB0_50;
	ld.global.u32 	%r745, [%rd7+60];
	xor.b32  	%r1059, %r1059, %r745;
	ld.global.u32 	%r746, [%rd7+64];
	xor.b32  	%r1058, %r1058, %r746;
	ld.global.u32 	%r747, [%rd7+68];
	xor.b32  	%r1057, %r1057, %r747;
	ld.global.u32 	%r748, [%rd7+72];
	xor.b32  	%r1056, %r1056, %r748;
	ld.global.u32 	%r749, [%rd7+76];
	xor.b32  	%r1055, %r1055, %r749;
$L__BB0_50:
	and.b32  	%r751, %r720, 16;
	setp.eq.s32 	%p28, %r751, 0;
	@%p28 bra 	$L__BB0_52;
	ld.global.u32 	%r752, [%rd7+80];
	xor.b32  	%r1059, %r1059, %r752;
	ld.global.u32 	%r753, [%rd7+84];
	xor.b32  	%r1058, %r1058, %r753;
	ld.global.u32 	%r754, [%rd7+88];
	xor.b32  	%r1057, %r1057, %r754;
	ld.global.u32 	%r755, [%rd7+92];
	xor.b32  	%r1056, %r1056, %r755;
	ld.global.u32 	%r756, [%rd7+96];
	xor.b32  	%r1055, %r1055, %r756;
$L__BB0_52:
	and.b32  	%r758, %r720, 32;
	setp.eq.s32 	%p29, %r758, 0;
	@%p29 bra 	$L__BB0_54;
	ld.global.u32 	%r759, [%rd7+100];
	xor.b32  	%r1059, %r1059, %r759;
	ld.global.u32 	%r760, [%rd7+104];
	xor.b32  	%r1058, %r1058, %r760;
	ld.global.u32 	%r761, [%rd7+108];
	xor.b32  	%r1057, %r1057, %r761;
	ld.global.u32 	%r762, [%rd7+112];
	xor.b32  	%r1056, %r1056, %r762;
	ld.global.u32 	%r763, [%rd7+116];
	xor.b32  	%r1055, %r1055, %r763;
$L__BB0_54:
	and.b32  	%r765, %r720, 64;
	setp.eq.s32 	%p30, %r765, 0;
	@%p30 bra 	$L__BB0_56;
	ld.global.u32 	%r766, [%rd7+120];
	xor.b32  	%r1059, %r1059, %r766;
	ld.global.u32 	%r767, [%rd7+124];
	xor.b32  	%r1058, %r1058, %r767;
	ld.global.u32 	%r768, [%rd7+128];
	xor.b32  	%r1057, %r1057, %r768;
	ld.global.u32 	%r769, [%rd7+132];
	xor.b32  	%r1056, %r1056, %r769;
	ld.global.u32 	%r770, [%rd7+136];
	xor.b32  	%r1055, %r1055, %r770;
$L__BB0_56:
	and.b32  	%r772, %r720, 128;
	setp.eq.s32 	%p31, %r772, 0;
	@%p31 bra 	$L__BB0_58;
	ld.global.u32 	%r773, [%rd7+140];
	xor.b32  	%r1059, %r1059, %r773;
	ld.global.u32 	%r774, [%rd7+144];
	xor.b32  	%r1058, %r1058, %r774;
	ld.global.u32 	%r775, [%rd7+148];
	xor.b32  	%r1057, %r1057, %r775;
	ld.global.u32 	%r776, [%rd7+152];
	xor.b32  	%r1056, %r1056, %r776;
	ld.global.u32 	%r777, [%rd7+156];
	xor.b32  	%r1055, %r1055, %r777;
$L__BB0_58:
	and.b32  	%r779, %r720, 256;
	setp.eq.s32 	%p32, %r779, 0;
	@%p32 bra 	$L__BB0_60;
	ld.global.u32 	%r780, [%rd7+160];
	xor.b32  	%r1059, %r1059, %r780;
	ld.global.u32 	%r781, [%rd7+164];
	xor.b32  	%r1058, %r1058, %r781;
	ld.global.u32 	%r782, [%rd7+168];
	xor.b32  	%r1057, %r1057, %r782;
	ld.global.u32 	%r783, [%rd7+172];
	xor.b32  	%r1056, %r1056, %r783;
	ld.global.u32 	%r784, [%rd7+176];
	xor.b32  	%r1055, %r1055, %r784;
$L__BB0_60:
	and.b32  	%r786, %r720, 512;
	setp.eq.s32 	%p33, %r786, 0;
	@%p33 bra 	$L__BB0_62;
	ld.global.u32 	%r787, [%rd7+180];
	xor.b32  	%r1059, %r1059, %r787;
	ld.global.u32 	%r788, [%rd7+184];
	xor.b32  	%r1058, %r1058, %r788;
	ld.global.u32 	%r789, [%rd7+188];
	xor.b32  	%r1057, %r1057, %r789;
	ld.global.u32 	%r790, [%rd7+192];
	xor.b32  	%r1056, %r1056, %r790;
	ld.global.u32 	%r791, [%rd7+196];
	xor.b32  	%r1055, %r1055, %r791;
$L__BB0_62:
	and.b32  	%r793, %r720, 1024;
	setp.eq.s32 	%p34, %r793, 0;
	@%p34 bra 	$L__BB0_64;
	ld.global.u32 	%r794, [%rd7+200];
	xor.b32  	%r1059, %r1059, %r794;
	ld.global.u32 	%r795, [%rd7+204];
	xor.b32  	%r1058, %r1058, %r795;
	ld.global.u32 	%r796, [%rd7+208];
	xor.b32  	%r1057, %r1057, %r796;
	ld.global.u32 	%r797, [%rd7+212];
	xor.b32  	%r1056, %r1056, %r797;
	ld.global.u32 	%r798, [%rd7+216];
	xor.b32  	%r1055, %r1055, %r798;
$L__BB0_64:
	and.b32  	%r800, %r720, 2048;
	setp.eq.s32 	%p35, %r800, 0;
	@%p35 bra 	$L__BB0_66;
	ld.global.u32 	%r801, [%rd7+220];
	xor.b32  	%r1059, %r1059, %r801;
	ld.global.u32 	%r802, [%rd7+224];
	xor.b32  	%r1058, %r1058, %r802;
	ld.global.u32 	%r803, [%rd7+228];
	xor.b32  	%r1057, %r1057, %r803;
	ld.global.u32 	%r804, [%rd7+232];
	xor.b32  	%r1056, %r1056, %r804;
	ld.global.u32 	%r805, [%rd7+236];
	xor.b32  	%r1055, %r1055, %r805;
$L__BB0_66:
	and.b32  	%r807, %r720, 4096;
	setp.eq.s32 	%p36, %r807, 0;
	@%p36 bra 	$L__BB0_68;
	ld.global.u32 	%r808, [%rd7+240];
	xor.b32  	%r1059, %r1059, %r808;
	ld.global.u32 	%r809, [%rd7+244];
	xor.b32  	%r1058, %r1058, %r809;
	ld.global.u32 	%r810, [%rd7+248];
	xor.b32  	%r1057, %r1057, %r810;
	ld.global.u32 	%r811, [%rd7+252];
	xor.b32  	%r1056, %r1056, %r811;
	ld.global.u32 	%r812, [%rd7+256];
	xor.b32  	%r1055, %r1055, %r812;
$L__BB0_68:
	and.b32  	%r814, %r720, 8192;
	setp.eq.s32 	%p37, %r814, 0;
	@%p37 bra 	$L__BB0_70;
	ld.global.u32 	%r815, [%rd7+260];
	xor.b32  	%r1059, %r1059, %r815;
	ld.global.u32 	%r816, [%rd7+264];
	xor.b32  	%r1058, %r1058, %r816;
	ld.global.u32 	%r817, [%rd7+268];
	xor.b32  	%r1057, %r1057, %r817;
	ld.global.u32 	%r818, [%rd7+272];
	xor.b32  	%r1056, %r1056, %r818;
	ld.global.u32 	%r819, [%rd7+276];
	xor.b32  	%r1055, %r1055, %r819;
$L__BB0_70:
	and.b32  	%r821, %r720, 16384;
	setp.eq.s32 	%p38, %r821, 0;
	@%p38 bra 	$L__BB0_72;
	ld.global.u32 	%r822, [%rd7+280];
	xor.b32  	%r1059, %r1059, %r822;
	ld.global.u32 	%r823, [%rd7+284];
	xor.b32  	%r1058, %r1058, %r823;
	ld.global.u32 	%r824, [%rd7+288];
	xor.b32  	%r1057, %r1057, %r824;
	ld.global.u32 	%r825, [%rd7+292];
	xor.b32  	%r1056, %r1056, %r825;
	ld.global.u32 	%r826, [%rd7+296];
	xor.b32  	%r1055, %r1055, %r826;
$L__BB0_72:
	and.b32  	%r828, %r720, 32768;
	setp.eq.s32 	%p39, %r828, 0;
	@%p39 bra 	$L__BB0_74;
	ld.global.u32 	%r829, [%rd7+300];
	xor.b32  	%r1059, %r1059, %r829;
	ld.global.u32 	%r830, [%rd7+304];
	xor.b32  	%r1058, %r1058, %r830;
	ld.global.u32 	%r831, [%rd7+308];
	xor.b32  	%r1057, %r1057, %r831;
	ld.global.u32 	%r832, [%rd7+312];
	xor.b32  	%r1056, %r1056, %r832;
	ld.global.u32 	%r833, [%rd7+316];
	xor.b32  	%r1055, %r1055, %r833;
$L__BB0_74:
	add.s32 	%r1146, %r1146, 16;
	setp.ne.s32 	%p40, %r1146, 32;
	@%p40 bra 	$L__BB0_42;
	mad.lo.s32 	%r834, %r1140, -31, %r201;
	add.s32 	%r1140, %r834, 1;
	setp.ne.s32 	%p41, %r1140, 5;
	@%p41 bra 	$L__BB0_41;
	st.local.u32 	[%rd1+4], %r1059;
	st.local.v2.u32 	[%rd1+8], {%r1058, %r1057};
	st.local.v2.u32 	[%rd1+16], {%r1056, %r1055};
	setp.ne.s64 	%p42, %rd4, 3;
	@%p42 bra 	$L__BB0_114;
	mov.b32 	%r1055, 0;
	mov.u32 	%r1056, %r1055;
	mov.u32 	%r1057, %r1055;
	mov.u32 	%r1058, %r1055;
	mov.u32 	%r1059, %r1055;
	mov.u32 	%r1232, %r1055;
$L__BB0_78:
	mul.wide.u32 	%rd21, %r1232, 4;
	add.s64 	%rd22, %rd1, %rd21;
	ld.local.u32 	%r376, [%rd22+4];
	shl.b32 	%r377, %r1232, 5;
	mov.b32 	%r1238, 0;
$L__BB0_79:
	.pragma "nounroll";
	shr.u32 	%r837, %r376, %r1238;
	and.b32  	%r838, %r837, 1;
	setp.eq.b32 	%p43, %r838, 1;
	not.pred 	%p44, %p43;
	add.s32 	%r839, %r377, %r1238;
	mul.lo.s32 	%r840, %r839, 5;
	mul.wide.u32 	%rd23, %r840, 4;
	add.s64 	%rd8, %rd5, %rd23;
	@%p44 bra 	$L__BB0_81;
	ld.global.u32 	%r841, [%rd8];
	xor.b32  	%r1059, %r1059, %r841;
	ld.global.u32 	%r842, [%rd8+4];
	xor.b32  	%r1058, %r1058, %r842;
	ld.global.u32 	%r843, [%rd8+8];
	xor.b32  	%r1057, %r1057, %r843;
	ld.global.u32 	%r844, [%rd8+12];
	xor.b32  	%r1056, %r1056, %r844;
	ld.global.u32 	%r845, [%rd8+16];
	xor.b32  	%r1055, %r1055, %r845;
$L__BB0_81:
	and.b32  	%r847, %r837, 2;
	setp.eq.s32 	%p45, %r847, 0;
	@%p45 bra 	$L__BB0_83;
	ld.global.u32 	%r848, [%rd8+20];
	xor.b32  	%r1059, %r1059, %r848;
	ld.global.u32 	%r849, [%rd8+24];
	xor.b32  	%r1058, %r1058, %r849;
	ld.global.u32 	%r850, [%rd8+28];
	xor.b32  	%r1057, %r1057, %r850;
	ld.global.u32 	%r851, [%rd8+32];
	xor.b32  	%r1056, %r1056, %r851;
	ld.global.u32 	%r852, [%rd8+36];
	xor.b32  	%r1055, %r1055, %r852;
$L__BB0_83:
	and.b32  	%r854, %r837, 4;
	setp.eq.s32 	%p46, %r854, 0;
	@%p46 bra 	$L__BB0_85;
	ld.global.u32 	%r855, [%rd8+40];
	xor.b32  	%r1059, %r1059, %r855;
	ld.global.u32 	%r856, [%rd8+44];
	xor.b32  	%r1058, %r1058, %r856;
	ld.global.u32 	%r857, [%rd8+48];
	xor.b32  	%r1057, %r1057, %r857;
	ld.global.u32 	%r858, [%rd8+52];
	xor.b32  	%r1056, %r1056, %r858;
	ld.global.u32 	%r859, [%rd8+56];
	xor.b32  	%r1055, %r1055, %r859;
$L__BB0_85:
	and.b32  	%r861, %r837, 8;
	setp.eq.s32 	%p47, %r861, 0;
	@%p47 bra 	$L__BB0_87;
	ld.global.u32 	%r862, [%rd8+60];
	xor.b32  	%r1059, %r1059, %r862;
	ld.global.u32 	%r863, [%rd8+64];
	xor.b32  	%r1058, %r1058, %r863;
	ld.global.u32 	%r864, [%rd8+68];
	xor.b32  	%r1057, %r1057, %r864;
	ld.global.u32 	%r865, [%rd8+72];
	xor.b32  	%r1056, %r1056, %r865;
	ld.global.u32 	%r866, [%rd8+76];
	xor.b32  	%r1055, %r1055, %r866;
$L__BB0_87:
	and.b32  	%r868, %r837, 16;
	setp.eq.s32 	%p48, %r868, 0;
	@%p48 bra 	$L__BB0_89;
	ld.global.u32 	%r869, [%rd8+80];
	xor.b32  	%r1059, %r1059, %r869;
	ld.global.u32 	%r870, [%rd8+84];
	xor.b32  	%r1058, %r1058, %r870;
	ld.global.u32 	%r871, [%rd8+88];
	xor.b32  	%r1057, %r1057, %r871;
	ld.global.u32 	%r872, [%rd8+92];
	xor.b32  	%r1056, %r1056, %r872;
	ld.global.u32 	%r873, [%rd8+96];
	xor.b32  	%r1055, %r1055, %r873;
$L__BB0_89:
	and.b32  	%r875, %r837, 32;
	setp.eq.s32 	%p49, %r875, 0;
	@%p49 bra 	$L__BB0_91;
	ld.global.u32 	%r876, [%rd8+100];
	xor.b32  	%r1059, %r1059, %r876;
	ld.global.u32 	%r877, [%rd8+104];
	xor.b32  	%r1058, %r1058, %r877;
	ld.global.u32 	%r878, [%rd8+108];
	xor.b32  	%r1057, %r1057, %r878;
	ld.global.u32 	%r879, [%rd8+112];
	xor.b32  	%r1056, %r1056, %r879;
	ld.global.u32 	%r880, [%rd8+116];
	xor.b32  	%r1055, %r1055, %r880;
$L__BB0_91:
	and.b32  	%r882, %r837, 64;
	setp.eq.s32 	%p50, %r882, 0;
	@%p50 bra 	$L__BB0_93;
	ld.global.u32 	%r883, [%rd8+120];
	xor.b32  	%r1059, %r1059, %r883;
	ld.global.u32 	%r884, [%rd8+124];
	xor.b32  	%r1058, %r1058, %r884;
	ld.global.u32 	%r885, [%rd8+128];
	xor.b32  	%r1057, %r1057, %r885;
	ld.global.u32 	%r886, [%rd8+132];
	xor.b32  	%r1056, %r1056, %r886;
	ld.global.u32 	%r887, [%rd8+136];
	xor.b32  	%r1055, %r1055, %r887;
$L__BB0_93:
	and.b32  	%r889, %r837, 128;
	setp.eq.s32 	%p51, %r889, 0;
	@%p51 bra 	$L__BB0_95;
	ld.global.u32 	%r890, [%rd8+140];
	xor.b32  	%r1059, %r1059, %r890;
	ld.global.u32 	%r891, [%rd8+144];
	xor.b32  	%r1058, %r1058, %r891;
	ld.global.u32 	%r892, [%rd8+148];
	xor.b32  	%r1057, %r1057, %r892;
	ld.global.u32 	%r893, [%rd8+152];
	xor.b32  	%r1056, %r1056, %r893;
	ld.global.u32 	%r894, [%rd8+156];
	xor.b32  	%r1055, %r1055, %r894;
$L__BB0_95:
	and.b32  	%r896, %r837, 256;
	setp.eq.s32 	%p52, %r896, 0;
	@%p52 bra 	$L__BB0_97;
	ld.global.u32 	%r897, [%rd8+160];
	xor.b32  	%r1059, %r1059, %r897;
	ld.global.u32 	%r898, [%rd8+164];
	xor.b32  	%r1058, %r1058, %r898;
	ld.global.u32 	%r899, [%rd8+168];
	xor.b32  	%r1057, %r1057, %r899;
	ld.global.u32 	%r900, [%rd8+172];
	xor.b32  	%r1056, %r1056, %r900;
	ld.global.u32 	%r901, [%rd8+176];
	xor.b32  	%r1055, %r1055, %r901;
$L__BB0_97:
	and.b32  	%r903, %r837, 512;
	setp.eq.s32 	%p53, %r903, 0;
	@%p53 bra 	$L__BB0_99;
	ld.global.u32 	%r904, [%rd8+180];
	xor.b32  	%r1059, %r1059, %r904;
	ld.global.u32 	%r905, [%rd8+184];
	xor.b32  	%r1058, %r1058, %r905;
	ld.global.u32 	%r906, [%rd8+188];
	xor.b32  	%r1057, %r1057, %r906;
	ld.global.u32 	%r907, [%rd8+192];
	xor.b32  	%r1056, %r1056, %r907;
	ld.global.u32 	%r908, [%rd8+196];
	xor.b32  	%r1055, %r1055, %r908;
$L__BB0_99:
	and.b32  	%r910, %r837, 1024;
	setp.eq.s32 	%p54, %r910, 0;
	@%p54 bra 	$L__BB0_101;
	ld.global.u32 	%r911, [%rd8+200];
	xor.b32  	%r1059, %r1059, %r911;
	ld.global.u32 	%r912, [%rd8+204];
	xor.b32  	%r1058, %r1058, %r912;
	ld.global.u32 	%r913, [%rd8+208];
	xor.b32  	%r1057, %r1057, %r913;
	ld.global.u32 	%r914, [%rd8+212];
	xor.b32  	%r1056, %r1056, %r914;
	ld.global.u32 	%r915, [%rd8+216];
	xor.b32  	%r1055, %r1055, %r915;
$L__BB0_101:
	and.b32  	%r917, %r837, 2048;
	setp.eq.s32 	%p55, %r917, 0;
	@%p55 bra 	$L__BB0_103;
	ld.global.u32 	%r918, [%rd8+220];
	xor.b32  	%r1059, %r1059, %r918;
	ld.global.u32 	%r919, [%rd8+224];
	xor.b32  	%r1058, %r1058, %r919;
	ld.global.u32 	%r920, [%rd8+228];
	xor.b32  	%r1057, %r1057, %r920;
	ld.global.u32 	%r921, [%rd8+232];
	xor.b32  	%r1056, %r1056, %r921;
	ld.global.u32 	%r922, [%rd8+236];
	xor.b32  	%r1055, %r1055, %r922;
$L__BB0_103:
	and.b32  	%r924, %r837, 4096;
	setp.eq.s32 	%p56, %r924, 0;
	@%p56 bra 	$L__BB0_105;
	ld.global.u32 	%r925, [%rd8+240];
	xor.b32  	%r1059, %r1059, %r925;
	ld.global.u32 	%r926, [%rd8+244];
	xor.b32  	%r1058, %r1058, %r926;
	ld.global.u32 	%r927, [%rd8+248];
	xor.b32  	%r1057, %r1057, %r927;
	ld.global.u32 	%r928, [%rd8+252];
	xor.b32  	%r1056, %r1056, %r928;
	ld.global.u32 	%r929, [%rd8+256];
	xor.b32  	%r1055, %r1055, %r929;
$L__BB0_105:
	and.b32  	%r931, %r837, 8192;
	setp.eq.s32 	%p57, %r931, 0;
	@%p57 bra 	$L__BB0_107;
	ld.global.u32 	%r932, [%rd8+260];
	xor.b32  	%r1059, %r1059, %r932;
	ld.global.u32 	%r933, [%rd8+264];
	xor.b32  	%r1058, %r1058, %r933;
	ld.global.u32 	%r934, [%rd8+268];
	xor.b32  	%r1057, %r1057, %r934;
	ld.global.u32 	%r935, [%rd8+272];
	xor.b32  	%r1056, %r1056, %r935;
	ld.global.u32 	%r936, [%rd8+276];
	xor.b32  	%r1055, %r1055, %r936;
$L__BB0_107:
	and.b32  	%r938, %r837, 16384;
	setp.eq.s32 	%p58, %r938, 0;
	@%p58 bra 	$L__BB0_109;
	ld.global.u32 	%r939, [%rd8+280];
	xor.b32  	%r1059, %r1059, %r939;
	ld.global.u32 	%r940, [%rd8+284];
	xor.b32  	%r1058, %r1058, %r940;
	ld.global.u32 	%r941, [%rd8+288];
	xor.b32  	%r1057, %r1057, %r941;
	ld.global.u32 	%r942, [%rd8+292];
	xor.b32  	%r1056, %r1056, %r942;
	ld.global.u32 	%r943, [%rd8+296];
	xor.b32  	%r1055, %r1055, %r943;
$L__BB0_109:
	and.b32  	%r945, %r837, 32768;
	setp.eq.s32 	%p59, %r945, 0;
	@%p59 bra 	$L__BB0_111;
	ld.global.u32 	%r946, [%rd8+300];
	xor.b32  	%r1059, %r1059, %r946;
	ld.global.u32 	%r947, [%rd8+304];
	xor.b32  	%r1058, %r1058, %r947;
	ld.global.u32 	%r948, [%rd8+308];
	xor.b32  	%r1057, %r1057, %r948;
	ld.global.u32 	%r949, [%rd8+312];
	xor.b32  	%r1056, %r1056, %r949;
	ld.global.u32 	%r950, [%rd8+316];
	xor.b32  	%r1055, %r1055, %r950;
$L__BB0_111:
	add.s32 	%r1238, %r1238, 16;
	setp.ne.s32 	%p60, %r1238, 32;
	@%p60 bra 	$L__BB0_79;
	mad.lo.s32 	%r951, %r1232, -31, %r377;
	add.s32 	%r1232, %r951, 1;
	setp.ne.s32 	%p61, %r1232, 5;
	@%p61 bra 	$L__BB0_78;
	st.local.u32 	[%rd1+4], %r1059;
	st.local.v2.u32 	[%rd1+8], {%r1058, %r1057};
	st.local.v2.u32 	[%rd1+16], {%r1056, %r1055};
$L__BB0_114:
	shr.u64 	%rd39, %rd3, 2;
	add.s32 	%r1042, %r1042, 1;
	setp.gt.u64 	%p62, %rd3, 3;
	@%p62 bra 	$L__BB0_2;
$L__BB0_115:
	setp.ne.s32 	%p63, %r1, 0;
	@%p63 bra 	$L__BB0_117;
	mov.b64 	%rd24, 0;
	st.shared.u64 	[_ZZ7picountPyiE14shared_counter], %rd24;
$L__BB0_117:
	bar.sync 	0;
	setp.lt.s32 	%p64, %r593, 1;
	@%p64 bra 	$L__BB0_124;
	and.b32  	%r557, %r593, 3;
	setp.lt.u32 	%p65, %r593, 4;
	@%p65 bra 	$L__BB0_121;
	mul.lo.s32 	%r952, %r5, 1703105765;
	sub.s32 	%r953, %r4, %r952;
	add.s32 	%r1330, %r953, 9514737;
	and.b32  	%r954, %r593, 2147483644;
	neg.s32 	%r1329, %r954;
$L__BB0_120:
	mov.u32 	%r1336, %r1330;
	shr.u32 	%r955, %r1059, 2;
	xor.b32  	%r956, %r955, %r1059;
	shl.b32 	%r957, %r1055, 4;
	shl.b32 	%r958, %r956, 1;
	xor.b32  	%r959, %r958, %r957;
	xor.b32  	%r960, %r959, %r956;
	xor.b32  	%r961, %r960, %r1055;
	add.s32 	%r962, %r1336, -2899496;
	add.s32 	%r963, %r962, %r961;
	add.s32 	%r964, %r963, 362437;
	cvt.rn.f32.u32 	%f1, %r964;
	fma.rn.f32 	%f2, %f1, 0f2F800000, 0f2F000000;
	shr.u32 	%r965, %r1058, 2;
	xor.b32  	%r966, %r965, %r1058;
	shl.b32 	%r967, %r961, 4;
	shl.b32 	%r968, %r966, 1;
	xor.b32  	%r969, %r968, %r967;
	xor.b32  	%r970, %r969, %r966;
	xor.b32  	%r971, %r970, %r961;
	add.s32 	%r972, %r962, %r971;
	add.s32 	%r973, %r972, 724874;
	cvt.rn.f32.u32 	%f3, %r973;
	fma.rn.f32 	%f4, %f3, 0f2F800000, 0f2F000000;
	mul.f32 	%f5, %f4, %f4;
	fma.rn.f32 	%f6, %f2, %f2, %f5;
	setp.le.f32 	%p66, %f6, 0f3F800000;
	selp.u64 	%rd25, 1, 0, %p66;
	atom.shared.add.u64 	%rd26, [_ZZ7picountPyiE14shared_counter], %rd25;
	shr.u32 	%r974, %r1057, 2;
	xor.b32  	%r975, %r974, %r1057;
	shl.b32 	%r976, %r971, 4;
	shl.b32 	%r977, %r975, 1;
	xor.b32  	%r978, %r977, %r976;
	xor.b32  	%r979, %r978, %r975;
	xor.b32  	%r980, %r979, %r971;
	add.s32 	%r981, %r962, %r980;
	add.s32 	%r982, %r981, 1087311;
	cvt.rn.f32.u32 	%f7, %r982;
	fma.rn.f32 	%f8, %f7, 0f2F800000, 0f2F000000;
	shr.u32 	%r983, %r1056, 2;
	xor.b32  	%r984, %r983, %r1056;
	shl.b32 	%r985, %r980, 4;
	shl.b32 	%r986, %r984, 1;
	xor.b32  	%r987, %r986, %r985;
	xor.b32  	%r988, %r987, %r984;
	xor.b32  	%r1059, %r988, %r980;
	add.s32 	%r989, %r962, %r1059;
	add.s32 	%r990, %r989, 1449748;
	cvt.rn.f32.u32 	%f9, %r990;
	fma.rn.f32 	%f10, %f9, 0f2F800000, 0f2F000000;
	mul.f32 	%f11, %f10, %f10;
	fma.rn.f32 	%f12, %f8, %f8, %f11;
	setp.le.f32 	%p67, %f12, 0f3F800000;
	selp.u64 	%rd27, 1, 0, %p67;
	atom.shared.add.u64 	%rd28, [_ZZ7picountPyiE14shared_counter], %rd27;
	shr.u32 	%r991, %r1055, 2;
	xor.b32  	%r992, %r991, %r1055;
	shl.b32 	%r993, %r1059, 4;
	shl.b32 	%r994, %r992, 1;
	xor.b32  	%r995, %r994, %r993;
	xor.b32  	%r996, %r995, %r992;
	xor.b32  	%r1058, %r996, %r1059;
	add.s32 	%r997, %r962, %r1058;
	add.s32 	%r998, %r997, 1812185;
	cvt.rn.f32.u32 	%f13, %r998;
	fma.rn.f32 	%f14, %f13, 0f2F800000, 0f2F000000;
	shr.u32 	%r999, %r961, 2;
	xor.b32  	%r1000, %r999, %r961;
	shl.b32 	%r1001, %r1058, 4;
	shl.b32 	%r1002, %r1000, 1;
	xor.b32  	%r1003, %r1002, %r1001;
	xor.b32  	%r1004, %r1003, %r1000;
	xor.b32  	%r1057, %r1004, %r1058;
	add.s32 	%r1005, %r962, %r1057;
	add.s32 	%r1006, %r1005, 2174622;
	cvt.rn.f32.u32 	%f15, %r1006;
	fma.rn.f32 	%f16, %f15, 0f2F800000, 0f2F000000;
	mul.f32 	%f17, %f16, %f16;
	fma.rn.f32 	%f18, %f14, %f14, %f17;
	setp.le.f32 	%p68, %f18, 0f3F800000;
	selp.u64 	%rd29, 1, 0, %p68;
	atom.shared.add.u64 	%rd30, [_ZZ7picountPyiE14shared_counter], %rd29;
	shr.u32 	%r1007, %r971, 2;
	xor.b32  	%r1008, %r1007, %r971;
	shl.b32 	%r1009, %r1057, 4;
	shl.b32 	%r1010, %r1008, 1;
	xor.b32  	%r1011, %r1010, %r1009;
	xor.b32  	%r1012, %r1011, %r1008;
	xor.b32  	%r1056, %r1012, %r1057;
	add.s32 	%r1013, %r962, %r1056;
	add.s32 	%r1014, %r1013, 2537059;
	cvt.rn.f32.u32 	%f19, %r1014;
	fma.rn.f32 	%f20, %f19, 0f2F800000, 0f2F000000;
	shr.u32 	%r1015, %r980, 2;
	xor.b32  	%r1016, %r1015, %r980;
	shl.b32 	%r1017, %r1056, 4;
	shl.b32 	%r1018, %r1016, 1;
	xor.b32  	%r1019, %r1018, %r1017;
	xor.b32  	%r1020, %r1019, %r1016;
	xor.b32  	%r1055, %r1020, %r1056;
	add.s32 	%r1021, %r1055, %r1336;
	cvt.rn.f32.u32 	%f21, %r1021;
	fma.rn.f32 	%f22, %f21, 0f2F800000, 0f2F000000;
	mul.f32 	%f23, %f22, %f22;
	fma.rn.f32 	%f24, %f20, %f20, %f23;
	setp.le.f32 	%p69, %f24, 0f3F800000;
	selp.u64 	%rd31, 1, 0, %p69;
	atom.shared.add.u64 	%rd32, [_ZZ7picountPyiE14shared_counter], %rd31;
	add.s32 	%r1330, %r1336, 2899496;
	add.s32 	%r1329, %r1329, 4;
	setp.ne.s32 	%p70, %r1329, 0;
	@%p70 bra 	$L__BB0_120;
$L__BB0_121:
	setp.eq.s32 	%p71, %r557, 0;
	@%p71 bra 	$L__BB0_124;
	add.s32 	%r1343, %r1336, 724874;
	neg.s32 	%r1342, %r557;
$L__BB0_123:
	.pragma "nounroll";
	mov.u32 	%r586, %r1057;
	mov.u32 	%r585, %r1056;
	mov.u32 	%r1057, %r1055;
	shr.u32 	%r1022, %r1059, 2;
	xor.b32  	%r1023, %r1022, %r1059;
	shl.b32 	%r1024, %r1057, 4;
	shl.b32 	%r1025, %r1023, 1;
	xor.b32  	%r1026, %r1025, %r1024;
	xor.b32  	%r1027, %r1026, %r1023;
	xor.b32  	%r1056, %r1027, %r1057;
	add.s32 	%r1028, %r1343, %r1056;
	add.s32 	%r1029, %r1028, -362437;
	cvt.rn.f32.u32 	%f25, %r1029;
	fma.rn.f32 	%f26, %f25, 0f2F800000, 0f2F000000;
	shr.u32 	%r1030, %r1058, 2;
	xor.b32  	%r1031, %r1030, %r1058;
	shl.b32 	%r1032, %r1056, 4;
	shl.b32 	%r1033, %r1031, 1;
	xor.b32  	%r1034, %r1033, %r1032;
	xor.b32  	%r1035, %r1034, %r1031;
	xor.b32  	%r1055, %r1035, %r1056;
	add.s32 	%r1036, %r1343, %r1055;
	cvt.rn.f32.u32 	%f27, %r1036;
	fma.rn.f32 	%f28, %f27, 0f2F800000, 0f2F000000;
	mul.f32 	%f29, %f28, %f28;
	fma.rn.f32 	%f30, %f26, %f26, %f29;
	setp.le.f32 	%p72, %f30, 0f3F800000;
	selp.u64 	%rd33, 1, 0, %p72;
	atom.shared.add.u64 	%rd34, [_ZZ7picountPyiE14shared_counter], %rd33;
	add.s32 	%r1343, %r1343, 724874;
	add.s32 	%r1342, %r1342, 1;
	setp.ne.s32 	%p73, %r1342, 0;
	mov.u32 	%r1058, %r585;
	mov.u32 	%r1059, %r586;
	@%p73 bra 	$L__BB0_123;
$L__BB0_124:
	setp.ne.s32 	%p74, %r1, 0;
	bar.sync 	0;
	@%p74 bra 	$L__BB0_126;
	ld.shared.u64 	%rd35, [_ZZ7picountPyiE14shared_counter];
	cvta.to.global.u64 	%rd36, %rd10;
	mul.wide.u32 	%rd37, %r2, 8;
	add.s64 	%rd38, %rd36, %rd37;
	st.global.u64 	[%rd38], %rd35;
$L__BB0_126:
	ret;

}


// ===== COMPILED SASS (sm_100) =====

	.target	sm_100

	.elftype	@"ET_EXEC"


//--------------------- .note.nv.tkinfo           --------------------------
	.section	.note.nv.tkinfo,"",@"SHT_NOTE"
	.sectionflags	@"SHF_NOTE_NV_TKINFO"
	.tkinfo
        /*0018*/ 	.word	0x00000002
        /*0030*/ 	.string	""
        /*0030*/ 	.string	"ptxas"
        /*0030*/ 	.string	"Cuda compilation tools, release 13.0, V13.0.88"
        /*0030*/ 	.string	"Build cuda_13.0.r13.0/compiler.36424714_0"
        /*0030*/ 	.string	"-arch sm_100 -m 64 "



//--------------------- .note.nv.cuinfo           --------------------------
	.section	.note.nv.cuinfo,"",@"SHT_NOTE"
	.sectionflags	@"SHF_NOTE_NV_CUINFO"
        /*0018*/ 	.short	0x0002
        /*001a*/ 	.short	0x0064
        /*001c*/ 	.short	0x0082
	.zero		2


//--------------------- .nv.info                  --------------------------
	.section	.nv.info,"",@"SHT_CUDA_INFO"
	.align	4


	//----- nvinfo : EIATTR_REGCOUNT
	.align		4
        /*0000*/ 	.byte	0x04, 0x2f
        /*0002*/ 	.short	(.L_10 - .L_9)
	.align		4
.L_9:
        /*0004*/ 	.word	index@(_Z7picountPyi)
        /*0008*/ 	.word	0x0000001f


	//----- nvinfo : EIATTR_FRAME_SIZE
	.align		4
.L_10:
        /*000c*/ 	.byte	0x04, 0x11
        /*000e*/ 	.short	(.L_12 - .L_11)
	.align		4
.L_11:
        /*0010*/ 	.word	index@(_Z7picountPyi)
        /*0014*/ 	.word	0x00000030


	//----- nvinfo : EIATTR_MIN_STACK_SIZE
	.align		4
.L_12:
        /*0018*/ 	.byte	0x04, 0x12
        /*001a*/ 	.short	(.L_14 - .L_13)
	.align		4
.L_13:
        /*001c*/ 	.word	index@(_Z7picountPyi)
        /*0020*/ 	.word	0x00000030
.L_14:


//--------------------- .nv.compat                --------------------------
	.section	.nv.compat,"",@"SHT_CUDA_COMPAT_INFO"
	.align	4
        /*0000*/ 	.byte	0x02, 0x09, 0x00, 0x00, 0x02, 0x02, 0x01, 0x00, 0x02, 0x05, 0x05, 0x00, 0x03, 0x07, 0x01, 0x01
        /*0010*/ 	.byte	0x02, 0x03, 0x00, 0x00, 0x02, 0x06, 0x01, 0x00, 0x04, 0x0b, 0x08, 0x00, 0x01, 0x00, 0x00, 0x00
        /*0020*/ 	.byte	0x00, 0x00, 0x00, 0x00


//--------------------- .nv.info._Z7picountPyi    --------------------------
	.section	.nv.info._Z7picountPyi,"",@"SHT_CUDA_INFO"
	.sectionflags	@""
	.align	4


	//----- nvinfo : EIATTR_CUDA_API_VERSION
	.align		4
        /*0000*/ 	.byte	0x04, 0x37
        /*0002*/ 	.short	(.L_16 - .L_15)
.L_15:
        /*0004*/ 	.word	0x00000082


	//----- nvinfo : EIATTR_KPARAM_INFO
	.align		4
.L_16:
        /*0008*/ 	.byte	0x04, 0x17
        /*000a*/ 	.short	(.L_18 - .L_17)
.L_17:
        /*000c*/ 	.word	0x00000000
        /*0010*/ 	.short	0x0001
        /*0012*/ 	.short	0x0008
        /*0014*/ 	.byte	0x00, 0xf0, 0x11, 0x00


	//----- nvinfo : EIATTR_KPARAM_INFO
	.align		4
.L_18:
        /*0018*/ 	.byte	0x04, 0x17
        /*001a*/ 	.short	(.L_20 - .L_19)
.L_19:
        /*001c*/ 	.word	0x00000000
        /*0020*/ 	.short	0x0000
        /*0022*/ 	.short	0x0000
        /*0024*/ 	.byte	0x00, 0xf5, 0x21, 0x00


	//----- nvinfo : EIATTR_SPARSE_MMA_MASK
	.align		4
.L_20:
        /*0028*/ 	.byte	0x03, 0x50
        /*002a*/ 	.short	0x0000


	//----- nvinfo : EIATTR_MAXREG_COUNT
	.align		4
        /*002c*/ 	.byte	0x03, 0x1b
        /*002e*/ 	.short	0x00ff


	//----- nvinfo : EIATTR_NUM_BARRIERS
	.align		4
        /*0030*/ 	.byte	0x02, 0x4c
        /*0032*/ 	.byte	0x01
	.zero		1


	//----- nvinfo : EIATTR_MERCURY_ISA_VERSION
	.align		4
        /*0034*/ 	.byte	0x03, 0x5f
        /*0036*/ 	.short	0x0101


	//----- nvinfo : EIATTR_VRC_CTA_INIT_COUNT
	.align		4
        /*0038*/ 	.byte	0x02, 0x4a
	.zero		1
	.zero		1


	//----- nvinfo : EIATTR_EXIT_INSTR_OFFSETS
	.align		4
        /*003c*/ 	.byte	0x04, 0x1c
        /*003e*/ 	.short	(.L_22 - .L_21)


	//   ....[0]....
.L_21:
        /*0040*/ 	.word	0x00003330


	//   ....[1]....
        /*0044*/ 	.word	0x000033b0


	//----- nvinfo : EIATTR_CRS_STACK_SIZE
	.align		4
.L_22:
        /*0048*/ 	.byte	0x04, 0x1e
        /*004a*/ 	.short	(.L_24 - .L_23)
.L_23:
        /*004c*/ 	.word	0x00000000


	//----- nvinfo : EIATTR_CBANK_PARAM_SIZE
	.align		4
.L_24:
        /*0050*/ 	.byte	0x03, 0x19
        /*0052*/ 	.short	0x000c


	//----- nvinfo : EIATTR_PARAM_CBANK
	.align		4
        /*0054*/ 	.byte	0x04, 0x0a
        /*0056*/ 	.short	(.L_26 - .L_25)
	.align		4
.L_25:
        /*0058*/ 	.word	index@(.nv.constant0._Z7picountPyi)
        /*005c*/ 	.short	0x0380
        /*005e*/ 	.short	0x000c


	//----- nvinfo : EIATTR_SW_WAR
	.align		4
.L_26:
        /*0060*/ 	.byte	0x04, 0x36
        /*0062*/ 	.short	(.L_28 - .L_27)
.L_27:
        /*0064*/ 	.word	0x00000008
.L_28:


//--------------------- .nv.callgraph             --------------------------
	.section	.nv.callgraph,"",@"SHT_CUDA_CALLGRAPH"
	.align	4
	.sectionentsize	8
	.align		4
        /*0000*/ 	.word	0x00000000
	.align		4
        /*0004*/ 	.word	0xffffffff
	.align		4
        /*0008*/ 	.word	0x00000000
	.align		4
        /*000c*/ 	.word	0xfffffffe
	.align		4
        /*0010*/ 	.word	0x00000000
	.align		4
        /*0014*/ 	.word	0xfffffffd
	.align		4
        /*0018*/ 	.word	0x00000000
	.align		4
        /*001c*/ 	.word	0xfffffffc


//--------------------- .nv.constant4             --------------------------
	.section	.nv.constant4,"a",@progbits
	.align	8
	.align		8
.nv.constant4:
        /*0000*/ 	.dword	precalc_xorwow_matrix
	.align		8
        /*0008*/ 	.dword	precalc_xorwow_offset_matrix
	.align		8
        /*0010*/ 	.dword	mrg32k3aM1
	.align		8
        /*0018*/ 	.dword	mrg32k3aM2
	.align		8
        /*0020*/ 	.dword	mrg32k3aM1SubSeq
	.align		8
        /*0028*/ 	.dword	mrg32k3aM2SubSeq
	.align		8
        /*0030*/ 	.dword	mrg32k3aM1Seq
	.align		8
        /*0038*/ 	.dword	mrg32k3aM2Seq


//--------------------- .nv.constant3             --------------------------
	.section	.nv.constant3,"a",@progbits
	.align	8
.nv.constant3:
	.type		__cr_lgamma_table,@object
	.size		__cr_lgamma_table,(.L_8 - __cr_lgamma_table)
__cr_lgamma_table:
        /*0000*/ 	.byte	0x00, 0x00, 0x00, 0x00, 0x00, 0x00, 0x00, 0x00, 0x00, 0x00, 0x00, 0x00, 0x00, 0x00, 0x00, 0x00
        /*0010*/ 	.byte	0xef, 0x39, 0xfa, 0xfe, 0x42, 0x2e, 0xe6, 0x3f, 0x02, 0x20, 0x2a, 0xfa, 0x0b, 0xab, 0xfc, 0x3f
        /*0020*/ 	.byte	0xf9, 0x2c, 0x92, 0x7c, 0xa7, 0x6c, 0x09, 0x40, 0xc9, 0x79, 0x44, 0x3c, 0x64, 0x26, 0x13, 0x40
        /*0030*/ 	.byte	0xca, 0x01, 0xcf, 0x3a, 0x27, 0x51, 0x1a, 0x40, 0x30, 0xcc, 0x2d, 0xf3, 0xe1, 0x0c, 0x21, 0x40
        /*0040*/ 	.byte	0x0d, 0xb7, 0xfc, 0x82, 0x8e, 0x35, 0x25, 0x40
.L_8:


//--------------------- .text._Z7picountPyi       --------------------------
	.section	.text._Z7picountPyi,"ax",@progbits
	.align	128
        .global         _Z7picountPyi
        .type           _Z7picountPyi,@function
        .size           _Z7picountPyi,(.L_x_26 - _Z7picountPyi)
        .other          _Z7picountPyi,@"STO_CUDA_ENTRY STV_DEFAULT"
_Z7picountPyi:
.text._Z7picountPyi:
[----:B------:R-:W0:Y:S01]  /*0000*/  LDC R1, c[0x0][0x37c] ;  /* 0x0000df00ff017b82 */ /* 0x000e220000000800 */
[----:B------:R-:W1:Y:S01]  /*0010*/  S2R R13, SR_TID.X ;  /* 0x00000000000d7919 */ /* 0x000e620000002100 */
[----:B------:R-:W1:Y:S01]  /*0020*/  LDCU UR4, c[0x0][0x360] ;  /* 0x00006c00ff0477ac */ /* 0x000e620008000800 */
[----:B0-----:R-:W-:Y:S01]  /*0030*/  VIADD R1, R1, 0xffffffd0 ;  /* 0xffffffd001017836 */ /* 0x001fe20000000000 */
[----:B------:R-:W1:Y:S01]  /*0040*/  S2R R0, SR_CTAID.X ;  /* 0x0000000000007919 */ /* 0x000e620000002500 */
[----:B------:R-:W0:Y:S01]  /*0050*/  LDCU.64 UR8, c[0x0][0x358] ;  /* 0x00006b00ff0877ac */ /* 0x000e220008000a00 */
[----:B-1----:R-:W-:Y:S01]  /*0060*/  IMAD R13, R0, UR4, R13 ;  /* 0x00000004000d7c24 */ /* 0x002fe2000f8e020d */
[----:B------:R-:W-:-:S06]  /*0070*/  CS2R R16, SR_CLOCKLO ;  /* 0x0000000000107805 */ /* 0x000fcc0000015000 */
[----:B------:R-:W-:Y:S01]  /*0080*/  LOP3.LUT R15, R16, 0xaad26b49, RZ, 0x3c, !PT ;  /* 0xaad26b49100f7812 */ /* 0x000fe200078e3cff */
[----:B------:R-:W-:Y:S01]  /*0090*/  BSSY.RECONVERGENT B0, `(.L_x_0) ;  /* 0x000025e000007945 */ /* 0x000fe20003800200 */
[----:B------:R-:W-:Y:S02]  /*00a0*/  LOP3.LUT R16, R17, 0xf7dcefdd, RZ, 0x3c, !PT ;  /* 0xf7dcefdd11107812 */ /* 0x000fe400078e3cff */
[----:B------:R-:W-:Y:S01]  /*00b0*/  ISETP.NE.AND P0, PT, R13, RZ, PT ;  /* 0x000000ff0d00720c */ /* 0x000fe20003f05270 */
[----:B------:R-:W-:Y:S02]  /*00c0*/  IMAD R15, R15, 0x4182bed5, RZ ;  /* 0x4182bed50f0f7824 */ /* 0x000fe400078e02ff */
[----:B------:R-:W-:Y:S02]  /*00d0*/  IMAD R4, R16, -0x658354e5, RZ ;  /* 0x9a7cab1b10047824 */ /* 0x000fe400078e02ff */
[C---:B------:R-:W-:Y:S01]  /*00e0*/  VIADD R7, R15.reuse, 0x75bcd15 ;  /* 0x075bcd150f077836 */ /* 0x040fe20000000000 */
[C---:B------:R-:W-:Y:S01]  /*00f0*/  LOP3.LUT R2, R15.reuse, 0x159a55e5, RZ, 0x3c, !PT ;  /* 0x159a55e50f027812 */ /* 0x040fe200078e3cff */
[C---:B------:R-:W-:Y:S01]  /*0100*/  VIADD R3, R4.reuse, 0x1f123bb5 ;  /* 0x1f123bb504037836 */ /* 0x040fe20000000000 */
[C---:B------:R-:W-:Y:S01]  /*0110*/  IADD3 R6, PT, PT, R15.reuse, 0x64f0c9, R4 ;  /* 0x0064f0c90f067810 */ /* 0x040fe20007ffe004 */
[----:B------:R-:W-:Y:S01]  /*0120*/  VIADD R5, R15, 0x583f19 ;  /* 0x00583f190f057836 */ /* 0x000fe20000000000 */
[----:B------:R-:W-:-:S02]  /*0130*/  LOP3.LUT R4, R4, 0x5491333, RZ, 0x3c, !PT ;  /* 0x0549133304047812 */ /* 0x000fc400078e3cff */
[----:B------:R1:W-:Y:S04]  /*0140*/  STL.64 [R1+0x8], R2 ;  /* 0x0000080201007387 */ /* 0x0003e80000100a00 */
[----:B------:R1:W-:Y:S04]  /*0150*/  STL.64 [R1], R6 ;  /* 0x0000000601007387 */ /* 0x0003e80000100a00 */
[----:B------:R1:W-:Y:S01]  /*0160*/  STL.64 [R1+0x10], R4 ;  /* 0x0000100401007387 */ /* 0x0003e20000100a00 */
[----:B0-----:R-:W-:Y:S05]  /*0170*/  @!P0 BRA `(.L_x_1) ;  /* 0x00000024003c8947 */ /* 0x001fea0003800000 */
[----:B------:R-:W-:Y:S01]  /*0180*/  SHF.R.S32.HI R14, RZ, 0x1f, R13 ;  /* 0x0000001fff0e7819 */ /* 0x000fe2000001140d */
[----:B------:R-:W-:-:S07]  /*0190*/  IMAD.MOV.U32 R12, RZ, RZ, RZ ;  /* 0x000000ffff0c7224 */ /* 0x000fce00078e00ff */
.L_x_10:
[----:B------:R-:W-:Y:S01]  /*01a0*/  LOP3.LUT R20, R13, 0x3, RZ, 0xc0, !PT ;  /* 0x000000030d147812 */ /* 0x000fe200078ec0ff */
[----:B------:R-:W-:Y:S03]  /*01b0*/  BSSY.RECONVERGENT B1, `(.L_x_2) ;  /* 0x0000245000017945 */ /* 0x000fe60003800200 */
[----:B------:R-:W-:-:S04]  /*01c0*/  ISETP.NE.U32.AND P0, PT, R20, RZ, PT ;  /* 0x000000ff1400720c */ /* 0x000fc80003f05070 */
[----:B------:R-:W-:-:S13]  /*01d0*/  ISETP.NE.AND.EX P0, PT, RZ, RZ, PT, P0 ;  /* 0x000000ffff00720c */ /* 0x000fda0003f05300 */
[----:B0-23--:R-:W-:Y:S05]  /*01e0*/  @!P0 BRA `(.L_x_3) ;  /* 0x0000002400048947 */ /* 0x00dfea0003800000 */
[----:B------:R-:W0:Y:S01]  /*01f0*/  LDC.64 R8, c[0x4][RZ] ;  /* 0x01000000ff087b82 */ /* 0x000e220000000a00 */
[----:B------:R-:W-:Y:S01]  /*0200*/  IMAD.MOV.U32 R18, RZ, RZ, RZ ;  /* 0x000000ffff127224 */ /* 0x000fe200078e00ff */
[----:B-1----:R-:W-:Y:S02]  /*0210*/  CS2R R4, SRZ ;  /* 0x0000000000047805 */ /* 0x002fe4000001ff00 */
[----:B------:R-:W-:Y:S01]  /*0220*/  CS2R R2, SRZ ;  /* 0x0000000000027805 */ /* 0x000fe2000001ff00 */
[----:B------:R-:W-:Y:S02]  /*0230*/  IMAD.MOV.U32 R7, RZ, RZ, RZ ;  /* 0x000000ffff077224 */ /* 0x000fe400078e00ff */
[----:B0-----:R-:W-:-:S07]  /*0240*/  IMAD.WIDE.U32 R8, R12, 0xc80, R8 ;  /* 0x00000c800c087825 */ /* 0x001fce00078e0008 */
.L_x_5:
[----:B------:R-:W-:-:S06]  /*0250*/  IMAD R17, R18, 0x4, R1 ;  /* 0x0000000412117824 */ /* 0x000fcc00078e0201 */
[----:B------:R-:W5:Y:S01]  /*0260*/  LDL R17, [R17+0x4] ;  /* 0x0000040011117983 */ /* 0x000f620000100800 */
[----:B------:R-:W-:Y:S01]  /*0270*/  IMAD.SHL.U32 R19, R18, 0x20, RZ ;  /* 0x0000002012137824 */ /* 0x000fe200078e00ff */
[----:B------:R-:W-:-:S06]  /*0280*/  UMOV UR4, URZ ;  /* 0x000000ff00047c82 */ /* 0x000fcc0008000000 */
.L_x_4:
[----:B-----5:R-:W-:Y:S01]  /*0290*/  SHF.R.U32.HI R23, RZ, UR4, R17 ;  /* 0x00000004ff177c19 */ /* 0x020fe20008011611 */
[----:B------:R-:W-:-:S03]  /*02a0*/  VIADD R10, R19, UR4 ;  /* 0x00000004130a7c36 */ /* 0x000fc60008000000 */
[----:B------:R-:W-:-:S04]  /*02b0*/  LOP3.LUT R11, R23, 0x1, RZ, 0xc0, !PT ;  /* 0x00000001170b7812 */ /* 0x000fc800078ec0ff */
[----:B------:R-:W-:Y:S01]  /*02c0*/  ISETP.NE.U32.AND P0, PT, R11, 0x1, PT ;  /* 0x000000010b00780c */ /* 0x000fe20003f05070 */
[----:B------:R-:W-:-:S03]  /*02d0*/  IMAD R11, R10, 0x5, RZ ;  /* 0x000000050a0b7824 */ /* 0x000fc600078e02ff */
[----:B------:R-:W-:Y:S01]  /*02e0*/  R2P PR, R23, 0x7e ;  /* 0x0000007e17007804 */ /* 0x000fe20000000000 */
[----:B------:R-:W-:-:S08]  /*02f0*/  IMAD.WIDE.U32 R10, R11, 0x4, R8 ;  /* 0x000000040b0a7825 */ /* 0x000fd000078e0008 */
[----:B------:R-:W2:Y:S04]  /*0300*/  @!P0 LDG.E R22, desc[UR8][R10.64+0x10] ;  /* 0x000010080a168981 */ /* 0x000ea8000c1e1900 */
[----:B------:R-:W3:Y:S04]  /*0310*/  @P1 LDG.E R24, desc[UR8][R10.64+0x24] ;  /* 0x000024080a181981 */ /* 0x000ee8000c1e1900 */
[----:B------:R-:W4:Y:S04]  /*0320*/  @P2 LDG.E R26, desc[UR8][R10.64+0x38] ;  /* 0x000038080a1a2981 */ /* 0x000f28000c1e1900 */
[----:B------:R-:W4:Y:S04]  /*0330*/  @P3 LDG.E R28, desc[UR8][R10.64+0x4c] ;  /* 0x00004c080a1c3981 */ /* 0x000f28000c1e1900 */
[----:B------:R-:W4:Y:S04]  /*0340*/  @!P0 LDG.E R21, desc[UR8][R10.64+0x4] ;  /* 0x000004080a158981 */ /* 0x000f28000c1e1900 */
[----:B------:R-:W4:Y:S01]  /*0350*/  @P1 LDG.E R25, desc[UR8][R10.64+0x20] ;  /* 0x000020080a191981 */ /* 0x000f22000c1e1900 */
[----:B--2---:R-:W-:-:S03]  /*0360*/  @!P0 LOP3.LUT R5, R5, R22, RZ, 0x3c, !PT ;  /* 0x0000001605058212 */ /* 0x004fc600078e3cff */
[----:B------:R-:W2:Y:S01]  /*0370*/  @!P0 LDG.E R22, desc[UR8][R10.64] ;  /* 0x000000080a168981 */ /* 0x000ea2000c1e1900 */
[----:B---3--:R-:W-:-:S03]  /*0380*/  @P1 LOP3.LUT R5, R5, R24, RZ, 0x3c, !PT ;  /* 0x0000001805051212 */ /* 0x008fc600078e3cff */
[----:B------:R-:W3:Y:S01]  /*0390*/  @P4 LDG.E R24, desc[UR8][R10.64+0x60] ;  /* 0x000060080a184981 */ /* 0x000ee2000c1e1900 */
[----:B----4-:R-:W-:-:S03]  /*03a0*/  @P2 LOP3.LUT R5, R5, R26, RZ, 0x3c, !PT ;  /* 0x0000001a05052212 */ /* 0x010fc600078e3cff */
[----:B------:R-:W4:Y:S01]  /*03b0*/  @P5 LDG.E R26, desc[UR8][R10.64+0x74] ;  /* 0x000074080a1a5981 */ /* 0x000f22000c1e1900 */
[----:B------:R-:W-:Y:S02]  /*03c0*/  @P3 LOP3.LUT R5, R5, R28, RZ, 0x3c, !PT ;  /* 0x0000001c05053212 */ /* 0x000fe400078e3cff */
[----:B------:R-:W-:Y:S02]  /*03d0*/  @!P0 LOP3.LUT R2, R2, R21, RZ, 0x3c, !PT ;  /* 0x0000001502028212 */ /* 0x000fe400078e3cff */
[----:B------:R-:W4:Y:S01]  /*03e0*/  @!P0 LDG.E R21, desc[UR8][R10.64+0xc] ;  /* 0x00000c080a158981 */ /* 0x000f22000c1e1900 */
[----:B--2---:R-:W-:-:S03]  /*03f0*/  @!P0 LOP3.LUT R7, R7, R22, RZ, 0x3c, !PT ;  /* 0x0000001607078212 */ /* 0x004fc600078e3cff */
[----:B------:R-:W2:Y:S01]  /*0400*/  @!P0 LDG.E R22, desc[UR8][R10.64+0x8] ;  /* 0x000008080a168981 */ /* 0x000ea2000c1e1900 */
[----:B---3--:R-:W-:-:S03]  /*0410*/  @P4 LOP3.LUT R5, R5, R24, RZ, 0x3c, !PT ;  /* 0x0000001805054212 */ /* 0x008fc600078e3cff */
[----:B------:R-:W3:Y:S01]  /*0420*/  @P1 LDG.E R24, desc[UR8][R10.64+0x14] ;  /* 0x000014080a181981 */ /* 0x000ee2000c1e1900 */
[----:B----4-:R-:W-:-:S03]  /*0430*/  @!P0 LOP3.LUT R4, R4, R21, RZ, 0x3c, !PT ;  /* 0x0000001504048212 */ /* 0x010fc600078e3cff */
[----:B------:R-:W4:Y:S01]  /*0440*/  @P1 LDG.E R21, desc[UR8][R10.64+0x18] ;  /* 0x000018080a151981 */ /* 0x000f22000c1e1900 */
[----:B--2---:R-:W-:-:S03]  /*0450*/  @!P0 LOP3.LUT R3, R3, R22, RZ, 0x3c, !PT ;  /* 0x0000001603038212 */ /* 0x004fc600078e3cff */
[----:B------:R-:W2:Y:S01]  /*0460*/  @P1 LDG.E R22, desc[UR8][R10.64+0x1c] ;  /* 0x00001c080a161981 */ /* 0x000ea2000c1e1900 */
[----:B---3--:R-:W-:-:S03]  /*0470*/  @P1 LOP3.LUT R7, R7, R24, RZ, 0x3c, !PT ;  /* 0x0000001807071212 */ /* 0x008fc600078e3cff */
[----:B------:R-:W3:Y:S01]  /*0480*/  @P2 LDG.E R24, desc[UR8][R10.64+0x28] ;  /* 0x000028080a182981 */ /* 0x000ee2000c1e1900 */
[----:B------:R-:W-:-:S03]  /*0490*/  @P1 LOP3.LUT R4, R4, R25, RZ, 0x3c, !PT ;  /* 0x0000001904041212 */ /* 0x000fc600078e3cff */
[----:B------:R-:W3:Y:S01]  /*04a0*/  @P2 LDG.E R25, desc[UR8][R10.64+0x34] ;  /* 0x000034080a192981 */ /* 0x000ee2000c1e1900 */
[----:B----4-:R-:W-:-:S03]  /*04b0*/  @P1 LOP3.LUT R2, R2, R21, RZ, 0x3c, !PT ;  /* 0x0000001502021212 */ /* 0x010fc600078e3cff */
[----:B------:R-:W4:Y:S01]  /*04c0*/  @P2 LDG.E R21, desc[UR8][R10.64+0x2c] ;  /* 0x00002c080a152981 */ /* 0x000f22000c1e1900 */
[----:B--2---:R-:W-:-:S03]  /*04d0*/  @P1 LOP3.LUT R3, R3, R22, RZ, 0x3c, !PT ;  /* 0x0000001603031212 */ /* 0x004fc600078e3cff */
        /* <DEDUP_REMOVED lines=27> */
[----:B------:R-:W-:Y:S02]  /*0690*/  LOP3.LUT P0, RZ, R23, 0x80, RZ, 0xc0, !PT ;  /* 0x0000008017ff7812 */ /* 0x000fe4000780c0ff */
[----:B------:R-:W-:Y:S02]  /*06a0*/  @P5 LOP3.LUT R4, R4, R25, RZ, 0x3c, !PT ;  /* 0x0000001904045212 */ /* 0x000fe400078e3cff */
        /* <DEDUP_REMOVED lines=17> */
[----:B------:R-:W-:Y:S02]  /*07c0*/  @P6 LOP3.LUT R5, R5, R26, RZ, 0x3c, !PT ;  /* 0x0000001a05056212 */ /* 0x000fe400078e3cff */
[----:B------:R-:W-:Y:S02]  /*07d0*/  @P0 LOP3.LUT R4, R4, R25, RZ, 0x3c, !PT ;  /* 0x0000001904040212 */ /* 0x000fe400078e3cff */
[----:B----4-:R-:W-:Y:S02]  /*07e0*/  @P0 LOP3.LUT R2, R2, R21, RZ, 0x3c, !PT ;  /* 0x0000001502020212 */ /* 0x010fe400078e3cff */
[----:B--2---:R-:W-:Y:S02]  /*07f0*/  @P0 LOP3.LUT R3, R3, R22, RZ, 0x3c, !PT ;  /* 0x0000001603030212 */ /* 0x004fe400078e3cff */
[----:B---3--:R-:W-:Y:S02]  /*0800*/  @P0 LOP3.LUT R5, R5, R24, RZ, 0x3c, !PT ;  /* 0x0000001805050212 */ /* 0x008fe400078e3cff */
[----:B------:R-:W-:-:S13]  /*0810*/  R2P PR, R23.B1, 0x7f ;  /* 0x0000007f17007804 */ /* 0x000fda0000001000 */
[----:B------:R-:W2:Y:S04]  /*0820*/  @P0 LDG.E R22, desc[UR8][R10.64+0xa0] ;  /* 0x0000a0080a160981 */ /* 0x000ea8000c1e1900 */
[----:B------:R-:W3:Y:S04]  /*0830*/  @P0 LDG.E R21, desc[UR8][R10.64+0xa4] ;  /* 0x0000a4080a150981 */ /* 0x000ee8000c1e1900 */
[----:B------:R-:W4:Y:S04]  /*0840*/  @P0 LDG.E R24, desc[UR8][R10.64+0xb0] ;  /* 0x0000b0080a180981 */ /* 0x000f28000c1e1900 */
[----:B------:R-:W4:Y:S04]  /*0850*/  @P0 LDG.E R25, desc[UR8][R10.64+0xac] ;  /* 0x0000ac080a190981 */ /* 0x000f28000c1e1900 */
[----:B------:R-:W4:Y:S01]  /*0860*/  @P2 LDG.E R26, desc[UR8][R10.64+0xd0] ;  /* 0x0000d0080a1a2981 */ /* 0x000f22000c1e1900 */
[----:B--2---:R-:W-:-:S03]  /*0870*/  @P0 LOP3.LUT R7, R7, R22, RZ, 0x3c, !PT ;  /* 0x0000001607070212 */ /* 0x004fc600078e3cff */
[----:B------:R-:W2:Y:S01]  /*0880*/  @P0 LDG.E R22, desc[UR8][R10.64+0xa8] ;  /* 0x0000a8080a160981 */ /* 0x000ea2000c1e1900 */
[----:B---3--:R-:W-:-:S03]  /*0890*/  @P0 LOP3.LUT R2, R2, R21, RZ, 0x3c, !PT ;  /* 0x0000001502020212 */ /* 0x008fc600078e3cff */
[----:B------:R-:W3:Y:S01]  /*08a0*/  @P1 LDG.E R21, desc[UR8][R10.64+0xb8] ;  /* 0x0000b8080a151981 */ /* 0x000ee2000c1e1900 */
[----:B----4-:R-:W-:-:S03]  /*08b0*/  @P0 LOP3.LUT R5, R5, R24, RZ, 0x3c, !PT ;  /* 0x0000001805050212 */ /* 0x010fc600078e3cff */
[----:B------:R-:W4:Y:S01]  /*08c0*/  @P1 LDG.E R24, desc[UR8][R10.64+0xbc] ;  /* 0x0000bc080a181981 */ /* 0x000f22000c1e1900 */
[----:B--2---:R-:W-:-:S03]  /*08d0*/  @P0 LOP3.LUT R3, R3, R22, RZ, 0x3c, !PT ;  /* 0x0000001603030212 */ /* 0x004fc600078e3cff */
[----:B------:R-:W2:Y:S01]  /*08e0*/  @P1 LDG.E R22, desc[UR8][R10.64+0xb4] ;  /* 0x0000b4080a161981 */ /* 0x000ea2000c1e1900 */
[----:B------:R-:W-:-:S03]  /*08f0*/  @P0 LOP3.LUT R4, R4, R25, RZ, 0x3c, !PT ;  /* 0x0000001904040212 */ /* 0x000fc600078e3cff */
[----:B------:R-:W2:Y:S01]  /*0900*/  @P1 LDG.E R25, desc[UR8][R10.64+0xc0] ;  /* 0x0000c0080a191981 */ /* 0x000ea2000c1e1900 */
[----:B------:R-:W-:Y:S02]  /*0910*/  LOP3.LUT P0, RZ, R23, 0x8000, RZ, 0xc0, !PT ;  /* 0x0000800017ff7812 */ /* 0x000fe4000780c0ff */
[----:B---3--:R-:W-:Y:S01]  /*0920*/  @P1 LOP3.LUT R2, R2, R21, RZ, 0x3c, !PT ;  /* 0x0000001502021212 */ /* 0x008fe200078e3cff */
[----:B------:R-:W3:Y:S01]  /*0930*/  @P2 LDG.E R23, desc[UR8][R10.64+0xd4] ;  /* 0x0000d4080a172981 */ /* 0x000ee2000c1e1900 */
[----:B----4-:R-:W-:-:S03]  /*0940*/  @P1 LOP3.LUT R3, R3, R24, RZ, 0x3c, !PT ;  /* 0x0000001803031212 */ /* 0x010fc600078e3cff */
[----:B------:R-:W4:Y:S04]  /*0950*/  @P2 LDG.E R24, desc[UR8][R10.64+0xc8] ;  /* 0x0000c8080a182981 */ /* 0x000f28000c1e1900 */
[----:B------:R-:W4:Y:S01]  /*0960*/  @P2 LDG.E R21, desc[UR8][R10.64+0xcc] ;  /* 0x0000cc080a152981 */ /* 0x000f22000c1e1900 */
[----:B--2---:R-:W-:-:S03]  /*0970*/  @P1 LOP3.LUT R7, R7, R22, RZ, 0x3c, !PT ;  /* 0x0000001607071212 */ /* 0x004fc600078e3cff */
[----:B------:R-:W2:Y:S04]  /*0980*/  @P0 LDG.E R28, desc[UR8][R10.64+0x13c] ;  /* 0x00013c080a1c0981 */ /* 0x000ea8000c1e1900 */
[----:B------:R-:W2:Y:S01]  /*0990*/  @P1 LDG.E R22, desc[UR8][R10.64+0xc4] ;  /* 0x0000c4080a161981 */ /* 0x000ea2000c1e1900 */
[----:B------:R-:W-:Y:S02]  /*09a0*/  @P1 LOP3.LUT R4, R4, R25, RZ, 0x3c, !PT ;  /* 0x0000001904041212 */ /* 0x000fe400078e3cff */
[----:B------:R-:W-:Y:S02]  /*09b0*/  @P2 LOP3.LUT R3, R3, R26, RZ, 0x3c, !PT ;  /* 0x0000001a03032212 */ /* 0x000fe400078e3cff */
[----:B---3--:R-:W-:Y:S01]  /*09c0*/  @P2 LOP3.LUT R4, R4, R23, RZ, 0x3c, !PT ;  /* 0x0000001704042212 */ /* 0x008fe200078e3cff */
[----:B------:R-:W3:Y:S01]  /*09d0*/  @P3 LDG.E R26, desc[UR8][R10.64+0xe4] ;  /* 0x0000e4080a1a3981 */ /* 0x000ee2000c1e1900 */
[----:B----4-:R-:W-:-:S03]  /*09e0*/  @P2 LOP3.LUT R7, R7, R24, RZ, 0x3c, !PT ;  /* 0x0000001807072212 */ /* 0x010fc600078e3cff */
[----:B------:R-:W4:Y:S01]  /*09f0*/  @P3 LDG.E R24, desc[UR8][R10.64+0xdc] ;  /* 0x0000dc080a183981 */ /* 0x000f22000c1e1900 */
[----:B------:R-:W-:-:S03]  /*0a00*/  @P2 LOP3.LUT R2, R2, R21, RZ, 0x3c, !PT ;  /* 0x0000001502022212 */ /* 0x000fc600078e3cff */
        /* <DEDUP_REMOVED lines=8> */
[----:B------:R-:W-:-:S03]  /*0a90*/  @P3 LOP3.LUT R2, R2, R21, RZ, 0x3c, !PT ;  /* 0x0000001502023212 */ /* 0x000fc600078e3cff */
[----:B------:R-:W4:Y:S01]  /*0aa0*/  @P4 LDG.E R21, desc[UR8][R10.64+0xf4] ;  /* 0x0000f4080a154981 */ /* 0x000f22000c1e1900 */
[----:B------:R-:W-:-:S03]  /*0ab0*/  @P3 LOP3.LUT R4, R4, R23, RZ, 0x3c, !PT ;  /* 0x0000001704043212 */ /* 0x000fc600078e3cff */
        /* <DEDUP_REMOVED lines=33> */
[----:B------:R-:W-:-:S04]  /*0cd0*/  UIADD3 UR4, UPT, UPT, UR4, 0x10, URZ ;  /* 0x0000001004047890 */ /* 0x000fc8000fffe0ff */
[----:B------:R-:W-:Y:S01]  /*0ce0*/  UISETP.NE.AND UP0, UPT, UR4, 0x20, UPT ;  /* 0x000000200400788c */ /* 0x000fe2000bf05270 */
[----:B---3--:R-:W-:Y:S02]  /*0cf0*/  @P0 LOP3.LUT R3, R3, R26, RZ, 0x3c, !PT ;  /* 0x0000001a03030212 */ /* 0x008fe400078e3cff */
[----:B----4-:R-:W-:Y:S02]  /*0d00*/  @P0 LOP3.LUT R7, R7, R24, RZ, 0x3c, !PT ;  /* 0x0000001807070212 */ /* 0x010fe400078e3cff */
[----:B------:R-:W-:Y:S02]  /*0d10*/  @P0 LOP3.LUT R2, R2, R21, RZ, 0x3c, !PT ;  /* 0x0000001502020212 */ /* 0x000fe400078e3cff */
[----:B------:R-:W-:Y:S02]  /*0d20*/  @P0 LOP3.LUT R4, R4, R23, RZ, 0x3c, !PT ;  /* 0x0000001704040212 */ /* 0x000fe400078e3cff */
[----:B--2---:R-:W-:-:S04]  /*0d30*/  @P6 LOP3.LUT R5, R5, R22, RZ, 0x3c, !PT ;  /* 0x0000001605056212 */ /* 0x004fc800078e3cff */
[----:B------:R-:W-:Y:S01]  /*0d40*/  @P0 LOP3.LUT R5, R5, R28, RZ, 0x3c, !PT ;  /* 0x0000001c05050212 */ /* 0x000fe200078e3cff */
[----:B------:R-:W-:Y:S06]  /*0d50*/  BRA.U UP0, `(.L_x_4) ;  /* 0xfffffff5004c7547 */ /* 0x000fec000b83ffff */
[----:B------:R-:W-:-:S05]  /*0d60*/  VIADD R18, R18, 0x1 ;  /* 0x0000000112127836 */ /* 0x000fca0000000000 */
[----:B------:R-:W-:-:S13]  /*0d70*/  ISETP.NE.AND P0, PT, R18, 0x5, PT ;  /* 0x000000051200780c */ /* 0x000fda0003f05270 */
[----:B------:R-:W-:Y:S05]  /*0d80*/  @P0 BRA `(.L_x_5) ;  /* 0xfffffff400300947 */ /* 0x000fea000383ffff */
[----:B------:R0:W-:Y:S01]  /*0d90*/  STL [R1+0x4], R7 ;  /* 0x0000040701007387 */ /* 0x0001e20000100800 */
[----:B------:R-:W-:-:S03]  /*0da0*/  ISETP.NE.U32.AND P0, PT, R20, 0x1, PT ;  /* 0x000000011400780c */ /* 0x000fc60003f05070 */
[----:B------:R0:W-:Y:S01]  /*0db0*/  STL.64 [R1+0x8], R2 ;  /* 0x0000080201007387 */ /* 0x0001e20000100a00 */
[----:B------:R-:W-:-:S03]  /*0dc0*/  ISETP.NE.AND.EX P0, PT, RZ, RZ, PT, P0 ;  /* 0x000000ffff00720c */ /* 0x000fc60003f05300 */
[----:B------:R0:W-:Y:S10]  /*0dd0*/  STL.64 [R1+0x10], R4 ;  /* 0x0000100401007387 */ /* 0x0001f40000100a00 */
[----:B------:R-:W-:Y:S05]  /*0de0*/  @!P0 BRA `(.L_x_3) ;  /* 0x0000001800048947 */ /* 0x000fea0003800000 */
[----:B------:R-:W-:Y:S01]  /*0df0*/  UMOV UR4, URZ ;  /* 0x000000ff00047c82 */ /* 0x000fe20008000000 */
[----:B------:R-:W-:Y:S01]  /*0e00*/  UMOV UR5, URZ ;  /* 0x000000ff00057c82 */ /* 0x000fe20008000000 */
[----:B------:R-:W-:Y:S02]  /*0e10*/  IMAD.MOV.U32 R18, RZ, RZ, RZ ;  /* 0x000000ffff127224 */ /* 0x000fe400078e00ff */
[----:B0-----:R-:W-:Y:S02]  /*0e20*/  IMAD.MOV.U32 R7, RZ, RZ, RZ ;  /* 0x000000ffff077224 */ /* 0x001fe400078e00ff */
[----:B------:R-:W-:Y:S02]  /*0e30*/  IMAD.U32 R5, RZ, RZ, UR4 ;  /* 0x00000004ff057e24 */ /* 0x000fe4000f8e00ff */
[----:B------:R-:W-:Y:S02]  /*0e40*/  IMAD.U32 R4, RZ, RZ, UR5 ;  /* 0x00000005ff047e24 */ /* 0x000fe4000f8e00ff */
[----:B------:R-:W-:-:S02]  /*0e50*/  IMAD.U32 R3, RZ, RZ, UR4 ;  /* 0x00000004ff037e24 */ /* 0x000fc4000f8e00ff */
[----:B------:R-:W-:-:S07]  /*0e60*/  IMAD.U32 R2, RZ, RZ, UR5 ;  /* 0x00000005ff027e24 */ /* 0x000fce000f8e00ff */
.L_x_7:
[----:B------:R-:W-:-:S06]  /*0e70*/  IMAD R17, R18, 0x4, R1 ;  /* 0x0000000412117824 */ /* 0x000fcc00078e0201 */
[----:B------:R-:W5:Y:S01]  /*0e80*/  LDL R17, [R17+0x4] ;  /* 0x0000040011117983 */ /* 0x000f620000100800 */
[----:B------:R-:W-:Y:S01]  /*0e90*/  IMAD.SHL.U32 R19, R18, 0x20, RZ ;  /* 0x0000002012137824 */ /* 0x000fe200078e00ff */
[----:B------:R-:W-:-:S06]  /*0ea0*/  UMOV UR4, URZ ;  /* 0x000000ff00047c82 */ /* 0x000fcc0008000000 */
.L_x_6:
        /* <DEDUP_REMOVED lines=181> */
[----:B------:R-:W-:Y:S05]  /*1a00*/  @P0 BRA `(.L_x_3) ;  /* 0x0000000800fc0947 */ /* 0x000fea0003800000 */
[----:B------:R-:W-:Y:S01]  /*1a10*/  UMOV UR4, URZ ;  /* 0x000000ff00047c82 */ /* 0x000fe20008000000 */
[----:B------:R-:W-:Y:S01]  /*1a20*/  UMOV UR5, URZ ;  /* 0x000000ff00057c82 */ /* 0x000fe20008000000 */
[----:B------:R-:W-:Y:S02]  /*1a30*/  IMAD.MOV.U32 R18, RZ, RZ, RZ ;  /* 0x000000ffff127224 */ /* 0x000fe400078e00ff */
[----:B--2---:R-:W-:Y:S02]  /*1a40*/  IMAD.MOV.U32 R7, RZ, RZ, RZ ;  /* 0x000000ffff077224 */ /* 0x004fe400078e00ff */
[----:B------:R-:W-:Y:S02]  /*1a50*/  IMAD.U32 R5, RZ, RZ, UR4 ;  /* 0x00000004ff057e24 */ /* 0x000fe4000f8e00ff */
[----:B------:R-:W-:Y:S02]  /*1a60*/  IMAD.U32 R4, RZ, RZ, UR5 ;  /* 0x00000005ff047e24 */ /* 0x000fe4000f8e00ff */
[----:B------:R-:W-:-:S02]  /*1a70*/  IMAD.U32 R3, RZ, RZ, UR4 ;  /* 0x00000004ff037e24 */ /* 0x000fc4000f8e00ff */
[----:B------:R-:W-:-:S07]  /*1a80*/  IMAD.U32 R2, RZ, RZ, UR5 ;  /* 0x00000005ff027e24 */ /* 0x000fce000f8e00ff */
.L_x_9:
[----:B------:R-:W-:-:S06]  /*1a90*/  IMAD R17, R18, 0x4, R1 ;  /* 0x0000000412117824 */ /* 0x000fcc00078e0201 */
[----:B------:R-:W5:Y:S01]  /*1aa0*/  LDL R17, [R17+0x4] ;  /* 0x0000040011117983 */ /* 0x000f620000100800 */
[----:B------:R-:W-:Y:S01]  /*1ab0*/  IMAD.SHL.U32 R19, R18, 0x20, RZ ;  /* 0x0000002012137824 */ /* 0x000fe200078e00ff */
[----:B------:R-:W-:-:S06]  /*1ac0*/  UMOV UR4, URZ ;  /* 0x000000ff00047c82 */ /* 0x000fcc0008000000 */
.L_x_8:
        /* <DEDUP_REMOVED lines=10> */
[----:B------:R-:W4:Y:S04]  /*1b70*/  @!P0 LDG.E R20, desc[UR8][R10.64] ;  /* 0x000000080a148981 */ /* 0x000f28000c1e1900 */
[----:B------:R-:W4:Y:S04]  /*1b80*/  @P3 LDG.E R21, desc[UR8][R10.64+0x4c] ;  /* 0x00004c080a153981 */ /* 0x000f28000c1e1900 */
[----:B------:R-:W4:Y:S04]  /*1b90*/  @!P0 LDG.E R23, desc[UR8][R10.64+0xc] ;  /* 0x00000c080a178981 */ /* 0x000f28000c1e1900 */
[----:B------:R-:W4:Y:S01]  /*1ba0*/  @P4 LDG.E R25, desc[UR8][R10.64+0x54] ;  /* 0x000054080a194981 */ /* 0x000f22000c1e1900 */
[----:B--2---:R-:W-:-:S03]  /*1bb0*/  @!P0 LOP3.LUT R5, R5, R22, RZ, 0x3c, !PT ;  /* 0x0000001605058212 */ /* 0x004fc600078e3cff */
[----:B------:R-:W2:Y:S01]  /*1bc0*/  @P4 LDG.E R22, desc[UR8][R10.64+0x60] ;  /* 0x000060080a164981 */ /* 0x000ea2000c1e1900 */
[----:B---3--:R-:W-:-:S03]  /*1bd0*/  @P1 LOP3.LUT R5, R5, R26, RZ, 0x3c, !PT ;  /* 0x0000001a05051212 */ /* 0x008fc600078e3cff */
[----:B------:R-:W3:Y:S01]  /*1be0*/  @P5 LDG.E R26, desc[UR8][R10.64+0x74] ;  /* 0x000074080a1a5981 */ /* 0x000ee2000c1e1900 */
[----:B----4-:R-:W-:Y:S02]  /*1bf0*/  @P2 LOP3.LUT R5, R5, R28, RZ, 0x3c, !PT ;  /* 0x0000001c05052212 */ /* 0x010fe400078e3cff */
[----:B------:R-:W-:Y:S02]  /*1c00*/  @!P0 LOP3.LUT R7, R7, R20, RZ, 0x3c, !PT ;  /* 0x0000001407078212 */ /* 0x000fe400078e3cff */
[----:B------:R-:W4:Y:S01]  /*1c10*/  @!P0 LDG.E R20, desc[UR8][R10.64+0x8] ;  /* 0x000008080a148981 */ /* 0x000f22000c1e1900 */
[----:B------:R-:W-:-:S03]  /*1c20*/  @P3 LOP3.LUT R5, R5, R21, RZ, 0x3c, !PT ;  /* 0x0000001505053212 */ /* 0x000fc600078e3cff */
[----:B------:R-:W3:Y:S01]  /*1c30*/  @!P0 LDG.E R21, desc[UR8][R10.64+0x4] ;  /* 0x000004080a158981 */ /* 0x000ee2000c1e1900 */
[----:B------:R-:W-:-:S03]  /*1c40*/  @!P0 LOP3.LUT R4, R4, R23, RZ, 0x3c, !PT ;  /* 0x0000001704048212 */ /* 0x000fc600078e3cff */
[----:B------:R-:W3:Y:S01]  /*1c50*/  @P1 LDG.E R23, desc[UR8][R10.64+0x20] ;  /* 0x000020080a171981 */ /* 0x000ee2000c1e1900 */
[----:B--2---:R-:W-:-:S03]  /*1c60*/  @P4 LOP3.LUT R5, R5, R22, RZ, 0x3c, !PT ;  /* 0x0000001605054212 */ /* 0x004fc600078e3cff */
[----:B------:R-:W2:Y:S01]  /*1c70*/  @P1 LDG.E R22, desc[UR8][R10.64+0x1c] ;  /* 0x00001c080a161981 */ /* 0x000ea2000c1e1900 */
[----:B----4-:R-:W-:-:S03]  /*1c80*/  @!P0 LOP3.LUT R3, R3, R20, RZ, 0x3c, !PT ;  /* 0x0000001403038212 */ /* 0x010fc600078e3cff */
[----:B------:R-:W4:Y:S01]  /*1c90*/  @P1 LDG.E R20, desc[UR8][R10.64+0x14] ;  /* 0x000014080a141981 */ /* 0x000f22000c1e1900 */
[----:B---3--:R-:W-:-:S03]  /*1ca0*/  @!P0 LOP3.LUT R2, R2, R21, RZ, 0x3c, !PT ;  /* 0x0000001502028212 */ /* 0x008fc600078e3cff */
[----:B------:R-:W3:Y:S01]  /*1cb0*/  @P1 LDG.E R21, desc[UR8][R10.64+0x18] ;  /* 0x000018080a151981 */ /* 0x000ee2000c1e1900 */
[----:B------:R-:W-:-:S03]  /*1cc0*/  @P5 LOP3.LUT R5, R5, R26, RZ, 0x3c, !PT ;  /* 0x0000001a05055212 */ /* 0x000fc600078e3cff */
[----:B------:R-:W3:Y:S01]  /*1cd0*/  @P6 LDG.E R26, desc[UR8][R10.64+0x88] ;  /* 0x000088080a1a6981 */ /* 0x000ee2000c1e1900 */
[----:B------:R-:W-:-:S03]  /*1ce0*/  @P1 LOP3.LUT R4, R4, R23, RZ, 0x3c, !PT ;  /* 0x0000001704041212 */ /* 0x000fc600078e3cff */
[----:B------:R-:W3:Y:S01]  /*1cf0*/  @P2 LDG.E R23, desc[UR8][R10.64+0x34] ;  /* 0x000034080a172981 */ /* 0x000ee2000c1e1900 */
[----:B--2---:R-:W-:-:S03]  /*1d00*/  @P1 LOP3.LUT R3, R3, R22, RZ, 0x3c, !PT ;  /* 0x0000001603031212 */ /* 0x004fc600078e3cff */
[----:B------:R-:W2:Y:S01]  /*1d10*/  @P2 LDG.E R22, desc[UR8][R10.64+0x30] ;  /* 0x000030080a162981 */ /* 0x000ea2000c1e1900 */
[----:B----4-:R-:W-:-:S03]  /*1d20*/  @P1 LOP3.LUT R7, R7, R20, RZ, 0x3c, !PT ;  /* 0x0000001407071212 */ /* 0x010fc600078e3cff */
[----:B------:R-:W4:Y:S01]  /*1d30*/  @P2 LDG.E R20, desc[UR8][R10.64+0x28] ;  /* 0x000028080a142981 */ /* 0x000f22000c1e1900 */
[----:B---3--:R-:W-:-:S03]  /*1d40*/  @P1 LOP3.LUT R2, R2, R21, RZ, 0x3c, !PT ;  /* 0x0000001502021212 */ /* 0x008fc600078e3cff */
        /* <DEDUP_REMOVED lines=21> */
[----:B------:R-:W-:Y:S02]  /*1ea0*/  @P4 LOP3.LUT R2, R2, R25, RZ, 0x3c, !PT ;  /* 0x0000001902024212 */ /* 0x000fe400078e3cff */
[----:B------:R-:W-:Y:S01]  /*1eb0*/  LOP3.LUT P0, RZ, R24, 0x80, RZ, 0xc0, !PT ;  /* 0x0000008018ff7812 */ /* 0x000fe2000780c0ff */
        /* <DEDUP_REMOVED lines=20> */
[----:B------:R-:W-:Y:S02]  /*2000*/  @P0 LOP3.LUT R5, R5, R26, RZ, 0x3c, !PT ;  /* 0x0000001a05050212 */ /* 0x000fe400078e3cff */
[----:B------:R-:W-:Y:S02]  /*2010*/  @P0 LOP3.LUT R4, R4, R23, RZ, 0x3c, !PT ;  /* 0x0000001704040212 */ /* 0x000fe400078e3cff */
[----:B--2---:R-:W-:Y:S02]  /*2020*/  @P0 LOP3.LUT R3, R3, R22, RZ, 0x3c, !PT ;  /* 0x0000001603030212 */ /* 0x004fe400078e3cff */
[----:B----4-:R-:W-:Y:S02]  /*2030*/  @P0 LOP3.LUT R7, R7, R20, RZ, 0x3c, !PT ;  /* 0x0000001407070212 */ /* 0x010fe400078e3cff */
[----:B---3--:R-:W-:-:S02]  /*2040*/  @P0 LOP3.LUT R2, R2, R21, RZ, 0x3c, !PT ;  /* 0x0000001502020212 */ /* 0x008fc400078e3cff */
[----:B------:R-:W-:-:S13]  /*2050*/  R2P PR, R24.B1, 0x7f ;  /* 0x0000007f18007804 */ /* 0x000fda0000001000 */
[----:B------:R-:W2:Y:S04]  /*2060*/  @P0 LDG.E R20, desc[UR8][R10.64+0xa0] ;  /* 0x0000a0080a140981 */ /* 0x000ea8000c1e1900 */
[----:B------:R-:W3:Y:S04]  /*2070*/  @P0 LDG.E R22, desc[UR8][R10.64+0xa8] ;  /* 0x0000a8080a160981 */ /* 0x000ee8000c1e1900 */
[----:B------:R-:W4:Y:S04]  /*2080*/  @P0 LDG.E R21, desc[UR8][R10.64+0xa4] ;  /* 0x0000a4080a150981 */ /* 0x000f28000c1e1900 */
        /* <DEDUP_REMOVED lines=13> */
[----:B--2---:R-:W-:Y:S02]  /*2160*/  @P0 LOP3.LUT R5, R5, R20, RZ, 0x3c, !PT ;  /* 0x0000001405050212 */ /* 0x004fe400078e3cff */
[----:B------:R-:W-:Y:S01]  /*2170*/  LOP3.LUT P0, RZ, R24, 0x8000, RZ, 0xc0, !PT ;  /* 0x0000800018ff7812 */ /* 0x000fe2000780c0ff */
[----:B------:R-:W2:Y:S01]  /*2180*/  @P2 LDG.E R20, desc[UR8][R10.64+0xd8] ;  /* 0x0000d8080a142981 */ /* 0x000ea2000c1e1900 */
[----:B---3--:R-:W-:-:S03]  /*2190*/  @P1 LOP3.LUT R7, R7, R22, RZ, 0x3c, !PT ;  /* 0x0000001607071212 */ /* 0x008fc600078e3cff */
[----:B------:R-:W3:Y:S04]  /*21a0*/  @P1 LDG.E R22, desc[UR8][R10.64+0xc4] ;  /* 0x0000c4080a161981 */ /* 0x000ee8000c1e1900 */
[----:B------:R-:W2:Y:S01]  /*21b0*/  @P2 LDG.E R24, desc[UR8][R10.64+0xc8] ;  /* 0x0000c8080a182981 */ /* 0x000ea2000c1e1900 */
[----:B------:R-:W-:Y:S02]  /*21c0*/  @P1 LOP3.LUT R2, R2, R25, RZ, 0x3c, !PT ;  /* 0x0000001902021212 */ /* 0x000fe400078e3cff */
[----:B----4-:R-:W-:Y:S01]  /*21d0*/  @P1 LOP3.LUT R4, R4, R21, RZ, 0x3c, !PT ;  /* 0x0000001504041212 */ /* 0x010fe200078e3cff */
[----:B------:R-:W4:Y:S01]  /*21e0*/  @P2 LDG.E R25, desc[UR8][R10.64+0xd4] ;  /* 0x0000d4080a192981 */ /* 0x000f22000c1e1900 */
[----:B------:R-:W-:-:S03]  /*21f0*/  @P2 LOP3.LUT R2, R2, R23, RZ, 0x3c, !PT ;  /* 0x0000001702022212 */ /* 0x000fc600078e3cff */
[----:B------:R-:W4:Y:S01]  /*2200*/  @P3 LDG.E R21, desc[UR8][R10.64+0xe0] ;  /* 0x0000e0080a153981 */ /* 0x000f22000c1e1900 */
[----:B------:R-:W-:-:S03]  /*2210*/  @P2 LOP3.LUT R3, R3, R26, RZ, 0x3c, !PT ;  /* 0x0000001a03032212 */ /* 0x000fc600078e3cff */
[----:B------:R-:W4:Y:S04]  /*2220*/  @P3 LDG.E R23, desc[UR8][R10.64+0xe8] ;  /* 0x0000e8080a173981 */ /* 0x000f28000c1e1900 */
[----:B------:R-:W4:Y:S01]  /*2230*/  @P3 LDG.E R26, desc[UR8][R10.64+0xec] ;  /* 0x0000ec080a1a3981 */ /* 0x000f22000c1e1900 */
[----:B---3--:R-:W-:-:S03]  /*2240*/  @P1 LOP3.LUT R5, R5, R22, RZ, 0x3c, !PT ;  /* 0x0000001605051212 */ /* 0x008fc600078e3cff */
[----:B------:R-:W3:Y:S01]  /*2250*/  @P3 LDG.E R22, desc[UR8][R10.64+0xdc] ;  /* 0x0000dc080a163981 */ /* 0x000ee2000c1e1900 */
[----:B--2---:R-:W-:-:S03]  /*2260*/  @P2 LOP3.LUT R7, R7, R24, RZ, 0x3c, !PT ;  /* 0x0000001807072212 */ /* 0x004fc600078e3cff */
[----:B------:R-:W2:Y:S01]  /*2270*/  @P3 LDG.E R24, desc[UR8][R10.64+0xe4] ;  /* 0x0000e4080a183981 */ /* 0x000ea2000c1e1900 */
[----:B------:R-:W-:Y:S02]  /*2280*/  @P2 LOP3.LUT R5, R5, R20, RZ, 0x3c, !PT ;  /* 0x0000001405052212 */ /* 0x000fe400078e3cff */
[----:B----4-:R-:W-:Y:S01]  /*2290*/  @P2 LOP3.LUT R4, R4, R25, RZ, 0x3c, !PT ;  /* 0x0000001904042212 */ /* 0x010fe200078e3cff */
[----:B------:R-:W4:Y:S01]  /*22a0*/  @P4 LDG.E R20, desc[UR8][R10.64+0xf0] ;  /* 0x0000f0080a144981 */ /* 0x000f22000c1e1900 */
[----:B------:R-:W-:-:S03]  /*22b0*/  @P3 LOP3.LUT R2, R2, R21, RZ, 0x3c, !PT ;  /* 0x0000001502023212 */ /* 0x000fc600078e3cff */
        /* <DEDUP_REMOVED lines=10> */
[----:B----4-:R-:W-:-:S03]  /*2360*/  @P4 LOP3.LUT R7, R7, R20, RZ, 0x3c, !PT ;  /* 0x0000001407074212 */ /* 0x010fc600078e3cff */
[----:B------:R-:W4:Y:S01]  /*2370*/  @P5 LDG.E R20, desc[UR8][R10.64+0x10c] ;  /* 0x00010c080a145981 */ /* 0x000f22000c1e1900 */
[----:B------:R-:W-:-:S03]  /*2380*/  @P4 LOP3.LUT R2, R2, R21, RZ, 0x3c, !PT ;  /* 0x0000001502024212 */ /* 0x000fc600078e3cff */
[----:B------:R-:W4:Y:S01]  /*2390*/  @P5 LDG.E R21, desc[UR8][R10.64+0x110] ;  /* 0x000110080a155981 */ /* 0x000f22000c1e1900 */
[----:B------:R-:W-:-:S03]  /*23a0*/  @P4 LOP3.LUT R4, R4, R23, RZ, 0x3c, !PT ;  /* 0x0000001704044212 */ /* 0x000fc600078e3cff */
[----:B------:R-:W4:Y:S01]  /*23b0*/  @P6 LDG.E R23, desc[UR8][R10.64+0x11c] ;  /* 0x00011c080a176981 */ /* 0x000f22000c1e1900 */
[----:B------:R-:W-:-:S03]  /*23c0*/  @P5 LOP3.LUT R7, R7, R26, RZ, 0x3c, !PT ;  /* 0x0000001a07075212 */ /* 0x000fc600078e3cff */
        /* <DEDUP_REMOVED lines=9> */
[----:B------:R-:W4:Y:S04]  /*2460*/  @P6 LDG.E R21, desc[UR8][R10.64+0x124] ;  /* 0x000124080a156981 */ /* 0x000f28000c1e1900 */
[----:B------:R-:W4:Y:S01]  /*2470*/  @P6 LDG.E R20, desc[UR8][R10.64+0x128] ;  /* 0x000128080a146981 */ /* 0x000f22000c1e1900 */
[----:B------:R-:W-:Y:S02]  /*2480*/  @P6 LOP3.LUT R2, R2, R23, RZ, 0x3c, !PT ;  /* 0x0000001702026212 */ /* 0x000fe400078e3cff */
[----:B------:R-:W-:Y:S01]  /*2490*/  @P6 LOP3.LUT R3, R3, R26, RZ, 0x3c, !PT ;  /* 0x0000001a03036212 */ /* 0x000fe200078e3cff */
[----:B------:R-:W4:Y:S04]  /*24a0*/  @P0 LDG.E R23, desc[UR8][R10.64+0x130] ;  /* 0x000130080a170981 */ /* 0x000f28000c1e1900 */
[----:B------:R-:W4:Y:S01]  /*24b0*/  @P0 LDG.E R26, desc[UR8][R10.64+0x13c] ;  /* 0x00013c080a1a0981 */ /* 0x000f22000c1e1900 */
[----:B---3--:R-:W-:-:S03]  /*24c0*/  @P5 LOP3.LUT R5, R5, R22, RZ, 0x3c, !PT ;  /* 0x0000001605055212 */ /* 0x008fc600078e3cff */
[----:B------:R-:W3:Y:S01]  /*24d0*/  @P0 LDG.E R22, desc[UR8][R10.64+0x12c] ;  /* 0x00012c080a160981 */ /* 0x000ee2000c1e1900 */
[----:B--2---:R-:W-:-:S03]  /*24e0*/  @P6 LOP3.LUT R7, R7, R24, RZ, 0x3c, !PT ;  /* 0x0000001807076212 */ /* 0x004fc600078e3cff */
[----:B------:R-:W2:Y:S01]  /*24f0*/  @P0 LDG.E R24, desc[UR8][R10.64+0x134] ;  /* 0x000134080a180981 */ /* 0x000ea2000c1e1900 */
[----:B------:R-:W-:-:S04]  /*2500*/  UIADD3 UR4, UPT, UPT, UR4, 0x10, URZ ;  /* 0x0000001004047890 */ /* 0x000fc8000fffe0ff */
[----:B------:R-:W-:Y:S01]  /*2510*/  UISETP.NE.AND UP0, UPT, UR4, 0x20, UPT ;  /* 0x000000200400788c */ /* 0x000fe2000bf05270 */
[----:B----4-:R-:W-:Y:S02]  /*2520*/  @P6 LOP3.LUT R4, R4, R21, RZ, 0x3c, !PT ;  /* 0x0000001504046212 */ /* 0x010fe400078e3cff */
[----:B------:R-:W-:Y:S02]  /*2530*/  @P6 LOP3.LUT R5, R5, R20, RZ, 0x3c, !PT ;  /* 0x0000001405056212 */ /* 0x000fe400078e3cff */
[----:B------:R-:W-:Y:S02]  /*2540*/  @P0 LOP3.LUT R4, R4, R25, RZ, 0x3c, !PT ;  /* 0x0000001904040212 */ /* 0x000fe400078e3cff */
[----:B------:R-:W-:Y:S02]  /*2550*/  @P0 LOP3.LUT R2, R2, R23, RZ, 0x3c, !PT ;  /* 0x0000001702020212 */ /* 0x000fe400078e3cff */
[----:B------:R-:W-:Y:S02]  /*2560*/  @P0 LOP3.LUT R5, R5, R26, RZ, 0x3c, !PT ;  /* 0x0000001a05050212 */ /* 0x000fe400078e3cff */
[----:B---3--:R-:W-:-:S02]  /*2570*/  @P0 LOP3.LUT R7, R7, R22, RZ, 0x3c, !PT ;  /* 0x0000001607070212 */ /* 0x008fc400078e3cff */
[----:B--2---:R-:W-:Y:S01]  /*2580*/  @P0 LOP3.LUT R3, R3, R24, RZ, 0x3c, !PT ;  /* 0x0000001803030212 */ /* 0x004fe200078e3cff */
[----:B------:R-:W-:Y:S06]  /*2590*/  BRA.U UP0, `(.L_x_8) ;  /* 0xfffffff5004c7547 */ /* 0x000fec000b83ffff */
[----:B------:R-:W-:-:S05]  /*25a0*/  VIADD R18, R18, 0x1 ;  /* 0x0000000112127836 */ /* 0x000fca0000000000 */
[----:B------:R-:W-:-:S13]  /*25b0*/  ISETP.NE.AND P0, PT, R18, 0x5, PT ;  /* 0x000000051200780c */ /* 0x000fda0003f05270 */
[----:B------:R-:W-:Y:S05]  /*25c0*/  @P0 BRA `(.L_x_9) ;  /* 0xfffffff400300947 */ /* 0x000fea000383ffff */
[----:B------:R3:W-:Y:S04]  /*25d0*/  STL [R1+0x4], R7 ;  /* 0x0000040701007387 */ /* 0x0007e80000100800 */
[----:B------:R3:W-:Y:S04]  /*25e0*/  STL.64 [R1+0x8], R2 ;  /* 0x0000080201007387 */ /* 0x0007e80000100a00 */
[----:B------:R3:W-:Y:S02]  /*25f0*/  STL.64 [R1+0x10], R4 ;  /* 0x0000100401007387 */ /* 0x0007e40000100a00 */
.L_x_3:
[----:B------:R-:W-:Y:S05]  /*2600*/  BSYNC.RECONVERGENT B1 ;  /* 0x0000000000017941 */ /* 0x000fea0003800200 */
.L_x_2:
[C---:B------:R-:W-:Y:S01]  /*2610*/  ISETP.GT.U32.AND P0, PT, R13.reuse, 0x3, PT ;  /* 0x000000030d00780c */ /* 0x040fe20003f04070 */
[----:B------:R-:W-:Y:S01]  /*2620*/  VIADD R12, R12, 0x1 ;  /* 0x000000010c0c7836 */ /* 0x000fe20000000000 */
[--C-:B------:R-:W-:Y:S02]  /*2630*/  SHF.R.U64 R13, R13, 0x2, R14.reuse ;  /* 0x000000020d0d7819 */ /* 0x100fe4000000120e */
[----:B------:R-:W-:Y:S02]  /*2640*/  ISETP.GT.U32.AND.EX P0, PT, R14, RZ, PT, P0 ;  /* 0x000000ff0e00720c */ /* 0x000fe40003f04100 */
[----:B------:R-:W-:-:S11]  /*2650*/  SHF.R.U32.HI R14, RZ, 0x2, R14 ;  /* 0x00000002ff0e7819 */ /* 0x000fd6000001160e */
[----:B------:R-:W-:Y:S05]  /*2660*/  @P0 BRA `(.L_x_10) ;  /* 0xffffffd800cc0947 */ /* 0x000fea000383ffff */
.L_x_1:
[----:B------:R-:W-:Y:S05]  /*2670*/  BSYNC.RECONVERGENT B0 ;  /* 0x0000000000007941 */ /* 0x000fea0003800200 */
.L_x_0:
[----:B------:R-:W4:Y:S01]  /*2680*/  S2R R14, SR_TID.X ;  /* 0x00000000000e7919 */ /* 0x000f220000002100 */
[----:B------:R-:W5:Y:S02]  /*2690*/  LDCU UR4, c[0x0][0x388] ;  /* 0x00007100ff0477ac */ /* 0x000f640008000800 */
[----:B-----5:R-:W-:Y:S01]  /*26a0*/  UISETP.GE.AND UP0, UPT, UR4, 0x1, UPT ;  /* 0x000000010400788c */ /* 0x020fe2000bf06270 */
[----:B----4-:R-:W-:-:S13]  /*26b0*/  ISETP.NE.AND P0, PT, R14, RZ, PT ;  /* 0x000000ff0e00720c */ /* 0x010fda0003f05270 */
[----:B------:R-:W4:Y:S01]  /*26c0*/  @!P0 S2R R9, SR_CgaCtaId ;  /* 0x0000000000098919 */ /* 0x000f220000008800 */
[----:B------:R-:W-:-:S04]  /*26d0*/  @!P0 MOV R8, 0x400 ;  /* 0x0000040000088802 */ /* 0x000fc80000000f00 */
[----:B----4-:R-:W-:-:S05]  /*26e0*/  @!P0 LEA R8, R9, R8, 0x18 ;  /* 0x0000000809088211 */ /* 0x010fca00078ec0ff */
[----:B------:R4:W-:Y:S01]  /*26f0*/  @!P0 STS.64 [R8], RZ ;  /* 0x000000ff08008388 */ /* 0x0009e20000000a00 */
[----:B------:R-:W-:Y:S06]  /*2700*/  BAR.SYNC.DEFER_BLOCKING 0x0 ;  /* 0x0000000000007b1d */ /* 0x000fec0000010000 */
[----:B------:R-:W-:Y:S05]  /*2710*/  BRA.U !UP0, `(.L_x_11) ;  /* 0x0000000908fc7547 */ /* 0x000fea000b800000 */
[----:B------:R-:W-:Y:S02]  /*2720*/  UISETP.GE.U32.AND UP0, UPT, UR4, 0x4, UPT ;  /* 0x000000040400788c */ /* 0x000fe4000bf06070 */
[----:B------:R-:W-:-:S07]  /*2730*/  ULOP3.LUT UR7, UR4, 0x3, URZ, 0xc0, !UPT ;  /* 0x0000000304077892 */ /* 0x000fce000f8ec0ff */
[----:B------:R-:W-:Y:S05]  /*2740*/  BRA.U !UP0, `(.L_x_12) ;  /* 0x0000000908307547 */ /* 0x000fea000b800000 */
[----:B------:R-:W5:Y:S01]  /*2750*/  S2UR UR6, SR_CgaCtaId ;  /* 0x00000000000679c3 */ /* 0x000f620000008800 */
[----:B------:R-:W-:Y:S01]  /*2760*/  IMAD R13, R16, -0x658354e5, R15 ;  /* 0x9a7cab1b100d7824 */ /* 0x000fe200078e020f */
[----:B------:R-:W-:Y:S01]  /*2770*/  ULOP3.LUT UR4, UR4, 0x7ffffffc, URZ, 0xc0, !UPT ;  /* 0x7ffffffc04047892 */ /* 0x000fe2000f8ec0ff */
[----:B------:R-:W-:Y:S02]  /*2780*/  UMOV UR5, 0x400 ;  /* 0x0000040000057882 */ /* 0x000fe40000000000 */
[----:B------:R-:W-:Y:S01]  /*2790*/  VIADD R13, R13, 0x912ef1 ;  /* 0x00912ef10d0d7836 */ /* 0x000fe20000000000 */
[----:B------:R-:W-:Y:S02]  /*27a0*/  UIADD3 UR4, UPT, UPT, -UR4, URZ, URZ ;  /* 0x000000ff04047290 */ /* 0x000fe4000fffe1ff */
[----:B-----5:R-:W-:-:S12]  /*27b0*/  ULEA UR5, UR6, UR5, 0x18 ;  /* 0x0000000506057291 */ /* 0x020fd8000f8ec0ff */
.L_x_21:
[----:B-1----:R-:W-:Y:S01]  /*27c0*/  SHF.R.U32.HI R6, RZ, 0x2, R7 ;  /* 0x00000002ff067819 */ /* 0x002fe20000011607 */
[----:B------:R-:W-:Y:S01]  /*27d0*/  IMAD.MOV.U32 R15, RZ, RZ, 0x2f800000 ;  /* 0x2f800000ff0f7424 */ /* 0x000fe200078e00ff */
[----:B------:R-:W-:Y:S01]  /*27e0*/  SHF.R.U32.HI R9, RZ, 0x2, R2 ;  /* 0x00000002ff097819 */ /* 0x000fe20000011602 */
[----:B------:R-:W-:Y:S01]  /*27f0*/  BSSY.RECONVERGENT B0, `(.L_x_13) ;  /* 0x000001d000007945 */ /* 0x000fe20003800200 */
[----:B------:R-:W-:Y:S01]  /*2800*/  LOP3.LUT R6, R6, R7, RZ, 0x3c, !PT ;  /* 0x0000000706067212 */ /* 0x000fe200078e3cff */
[----:B0-23--:R-:W-:Y:S01]  /*2810*/  IMAD.SHL.U32 R7, R5, 0x10, RZ ;  /* 0x0000001005077824 */ /* 0x00dfe200078e00ff */
[----:B------:R-:W-:Y:S01]  /*2820*/  LOP3.LUT R9, R9, R2, RZ, 0x3c, !PT ;  /* 0x0000000209097212 */ /* 0x000fe200078e3cff */
[----:B------:R-:W-:Y:S02]  /*2830*/  IMAD.MOV.U32 R12, RZ, RZ, R13 ;  /* 0x000000ffff0c7224 */ /* 0x000fe400078e000d */
[----:B----4-:R-:W-:-:S05]  /*2840*/  IMAD.SHL.U32 R8, R6, 0x2, RZ ;  /* 0x0000000206087824 */ /* 0x010fca00078e00ff */
[----:B------:R-:W-:Y:S01]  /*2850*/  LOP3.LUT R8, R6, R8, R7, 0x96, !PT ;  /* 0x0000000806087212 */ /* 0x000fe200078e9607 */
[----:B------:R-:W-:-:S03]  /*2860*/  IMAD.SHL.U32 R6, R9, 0x2, RZ ;  /* 0x0000000209067824 */ /* 0x000fc600078e00ff */
[----:B------:R-:W-:-:S05]  /*2870*/  LOP3.LUT R7, R8, R5, RZ, 0x3c, !PT ;  /* 0x0000000508077212 */ /* 0x000fca00078e3cff */
[----:B------:R-:W-:-:S05]  /*2880*/  IMAD.SHL.U32 R2, R7, 0x10, RZ ;  /* 0x0000001007027824 */ /* 0x000fca00078e00ff */
[----:B------:R-:W-:Y:S01]  /*2890*/  LOP3.LUT R6, R9, R6, R2, 0x96, !PT ;  /* 0x0000000609067212 */ /* 0x000fe200078e9602 */
[----:B------:R-:W-:-:S03]  /*28a0*/  VIADD R2, R13, 0xffd3c1d8 ;  /* 0xffd3c1d80d027836 */ /* 0x000fc60000000000 */
[----:B------:R-:W-:Y:S02]  /*28b0*/  LOP3.LUT R17, R6, R7, RZ, 0x3c, !PT ;  /* 0x0000000706117212 */ /* 0x000fe400078e3cff */
[C---:B------:R-:W-:Y:S02]  /*28c0*/  IADD3 R6, PT, PT, R2.reuse, 0x587c5, R7 ;  /* 0x000587c502067810 */ /* 0x040fe40007ffe007 */
[----:B------:R-:W-:Y:S02]  /*28d0*/  IADD3 R8, PT, PT, R2, 0xb0f8a, R17 ;  /* 0x000b0f8a02087810 */ /* 0x000fe40007ffe011 */
[----:B------:R-:W-:Y:S02]  /*28e0*/  I2FP.F32.U32 R6, R6 ;  /* 0x0000000600067245 */ /* 0x000fe40000201000 */
[----:B------:R-:W-:-:S03]  /*28f0*/  I2FP.F32.U32 R8, R8 ;  /* 0x0000000800087245 */ /* 0x000fc60000201000 */
[-C--:B------:R-:W-:Y:S02]  /*2900*/  FFMA R6, R6, R15.reuse, 1.1641532182693481445e-10 ;  /* 0x2f00000006067423 */ /* 0x080fe4000000000f */
[----:B------:R-:W-:-:S04]  /*2910*/  FFMA R8, R8, R15, 1.1641532182693481445e-10 ;  /* 0x2f00000008087423 */ /* 0x000fc8000000000f */
[----:B------:R-:W-:-:S04]  /*2920*/  FMUL R9, R8, R8 ;  /* 0x0000000808097220 */ /* 0x000fc80000400000 */
[----:B------:R-:W-:-:S05]  /*2930*/  FFMA R9, R6, R6, R9 ;  /* 0x0000000606097223 */ /* 0x000fca0000000009 */
[----:B------:R-:W-:-:S04]  /*2940*/  FSETP.GTU.AND P0, PT, R9, 1, PT ;  /* 0x3f8000000900780b */ /* 0x000fc80003f0c000 */
[----:B------:R-:W-:-:S09]  /*2950*/  SEL R19, RZ, 0x1, P0 ;  /* 0x00000001ff137807 */ /* 0x000fd20000000000 */
.L_x_14:
[----:B------:R-:W0:Y:S01]  /*2960*/  LDS.64 R8, [UR5] ;  /* 0x00000005ff087984 */ /* 0x000e220008000a00 */
[----:B------:R-:W-:Y:S01]  /*2970*/  IMAD.U32 R21, RZ, RZ, UR5 ;  /* 0x00000005ff157e24 */ /* 0x000fe2000f8e00ff */
[----:B0-----:R-:W-:-:S05]  /*2980*/  IADD3 R10, P0, PT, R8, R19, RZ ;  /* 0x00000013080a7210 */ /* 0x001fca0007f1e0ff */
[----:B------:R-:W-:-:S07]  /*2990*/  IMAD.X R11, RZ, RZ, R9, P0 ;  /* 0x000000ffff0b7224 */ /* 0x000fce00000e0609 */
[----:B------:R-:W0:Y:S02]  /*29a0*/  ATOMS.CAST.SPIN.64 P0, [R21], R8, R10 ;  /* 0x000000081500758d */ /* 0x000e24000180040a */
[----:B0-----:R-:W-:Y:S05]  /*29b0*/  @!P0 BRA `(.L_x_14) ;  /* 0xfffffffc00e88947 */ /* 0x001fea000383ffff */
[----:B------:R-:W-:Y:S05]  /*29c0*/  BSYNC.RECONVERGENT B0 ;  /* 0x0000000000007941 */ /* 0x000fea0003800200 */
.L_x_13:
[----:B------:R-:W-:Y:S01]  /*29d0*/  SHF.R.U32.HI R6, RZ, 0x2, R3 ;  /* 0x00000002ff067819 */ /* 0x000fe20000011603 */
[----:B------:R-:W-:Y:S01]  /*29e0*/  BSSY.RECONVERGENT B0, `(.L_x_15) ;  /* 0x000001c000007945 */ /* 0x000fe20003800200 */
[----:B------:R-:W-:Y:S02]  /*29f0*/  SHF.R.U32.HI R9, RZ, 0x2, R4 ;  /* 0x00000002ff097819 */ /* 0x000fe40000011604 */
[----:B------:R-:W-:Y:S01]  /*2a00*/  LOP3.LUT R6, R6, R3, RZ, 0x3c, !PT ;  /* 0x0000000306067212 */ /* 0x000fe200078e3cff */
[----:B------:R-:W-:Y:S01]  /*2a10*/  IMAD.SHL.U32 R3, R17, 0x10, RZ ;  /* 0x0000001011037824 */ /* 0x000fe200078e00ff */
[----:B------:R-:W-:-:S03]  /*2a20*/  LOP3.LUT R9, R9, R4, RZ, 0x3c, !PT ;  /* 0x0000000409097212 */ /* 0x000fc600078e3cff */
[----:B------:R-:W-:-:S05]  /*2a30*/  IMAD.SHL.U32 R8, R6, 0x2, RZ ;  /* 0x0000000206087824 */ /* 0x000fca00078e00ff */
[----:B------:R-:W-:Y:S01]  /*2a40*/  LOP3.LUT R8, R6, R8, R3, 0x96, !PT ;  /* 0x0000000806087212 */ /* 0x000fe200078e9603 */
[----:B------:R-:W-:-:S03]  /*2a50*/  IMAD.SHL.U32 R3, R9, 0x2, RZ ;  /* 0x0000000209037824 */ /* 0x000fc600078e00ff */
[----:B------:R-:W-:-:S05]  /*2a60*/  LOP3.LUT R19, R8, R17, RZ, 0x3c, !PT ;  /* 0x0000001108137212 */ /* 0x000fca00078e3cff */
[----:B------:R-:W-:-:S05]  /*2a70*/  IMAD.SHL.U32 R4, R19, 0x10, RZ ;  /* 0x0000001013047824 */ /* 0x000fca00078e00ff */
[----:B------:R-:W-:-:S04]  /*2a80*/  LOP3.LUT R4, R9, R3, R4, 0x96, !PT ;  /* 0x0000000309047212 */ /* 0x000fc800078e9604 */
        /* <DEDUP_REMOVED lines=11> */
.L_x_16:
[----:B------:R-:W0:Y:S01]  /*2b40*/  LDS.64 R8, [UR5] ;  /* 0x00000005ff087984 */ /* 0x000e220008000a00 */
[----:B------:R-:W-:Y:S01]  /*2b50*/  IMAD.U32 R23, RZ, RZ, UR5 ;  /* 0x00000005ff177e24 */ /* 0x000fe2000f8e00ff */
[----:B0-----:R-:W-:-:S05]  /*2b60*/  IADD3 R10, P0, PT, R8, R21, RZ ;  /* 0x00000015080a7210 */ /* 0x001fca0007f1e0ff */
[----:B------:R-:W-:-:S07]  /*2b70*/  IMAD.X R11, RZ, RZ, R9, P0 ;  /* 0x000000ffff0b7224 */ /* 0x000fce00000e0609 */
[----:B------:R-:W0:Y:S02]  /*2b80*/  ATOMS.CAST.SPIN.64 P0, [R23], R8, R10 ;  /* 0x000000081700758d */ /* 0x000e24000180040a */
[----:B0-----:R-:W-:Y:S05]  /*2b90*/  @!P0 BRA `(.L_x_16) ;  /* 0xfffffffc00e88947 */ /* 0x001fea000383ffff */
[----:B------:R-:W-:Y:S05]  /*2ba0*/  BSYNC.RECONVERGENT B0 ;  /* 0x0000000000007941 */ /* 0x000fea0003800200 */
.L_x_15:
        /* <DEDUP_REMOVED lines=23> */
.L_x_18:
[----:B------:R-:W0:Y:S01]  /*2d20*/  LDS.64 R4, [UR5] ;  /* 0x00000005ff047984 */ /* 0x000e220008000a00 */
[----:B------:R-:W-:Y:S01]  /*2d30*/  IMAD.U32 R23, RZ, RZ, UR5 ;  /* 0x00000005ff177e24 */ /* 0x000fe2000f8e00ff */
[----:B0-----:R-:W-:-:S05]  /*2d40*/  IADD3 R6, P0, PT, R4, R21, RZ ;  /* 0x0000001504067210 */ /* 0x001fca0007f1e0ff */
[----:B------:R-:W-:-:S07]  /*2d50*/  IMAD.X R7, RZ, RZ, R5, P0 ;  /* 0x000000ffff077224 */ /* 0x000fce00000e0605 */
[----:B------:R-:W0:Y:S02]  /*2d60*/  ATOMS.CAST.SPIN.64 P0, [R23], R4, R6 ;  /* 0x000000041700758d */ /* 0x000e240001800406 */
[----:B0-----:R-:W-:Y:S05]  /*2d70*/  @!P0 BRA `(.L_x_18) ;  /* 0xfffffffc00e88947 */ /* 0x001fea000383ffff */
[----:B------:R-:W-:Y:S05]  /*2d80*/  BSYNC.RECONVERGENT B0 ;  /* 0x0000000000007941 */ /* 0x000fea0003800200 */
.L_x_17:
[----:B------:R-:W-:Y:S01]  /*2d90*/  SHF.R.U32.HI R4, RZ, 0x2, R17 ;  /* 0x00000002ff047819 */ /* 0x000fe20000011611 */
[----:B------:R-:W-:Y:S01]  /*2da0*/  IMAD.SHL.U32 R5, R11, 0x10, RZ ;  /* 0x000000100b057824 */ /* 0x000fe200078e00ff */
[----:B------:R-:W-:Y:S01]  /*2db0*/  SHF.R.U32.HI R8, RZ, 0x2, R19 ;  /* 0x00000002ff087819 */ /* 0x000fe20000011613 */
[----:B------:R-:W-:Y:S01]  /*2dc0*/  BSSY.RECONVERGENT B0, `(.L_x_19) ;  /* 0x000001a000007945 */ /* 0x000fe20003800200 */
[----:B------:R-:W-:Y:S02]  /*2dd0*/  LOP3.LUT R4, R4, R17, RZ, 0x3c, !PT ;  /* 0x0000001104047212 */ /* 0x000fe400078e3cff */
[----:B------:R-:W-:-:S03]  /*2de0*/  LOP3.LUT R8, R8, R19, RZ, 0x3c, !PT ;  /* 0x0000001308087212 */ /* 0x000fc600078e3cff */
[----:B------:R-:W-:-:S05]  /*2df0*/  IMAD.SHL.U32 R6, R4, 0x2, RZ ;  /* 0x0000000204067824 */ /* 0x000fca00078e00ff */
[----:B------:R-:W-:Y:S01]  /*2e00*/  LOP3.LUT R6, R4, R6, R5, 0x96, !PT ;  /* 0x0000000604067212 */ /* 0x000fe200078e9605 */
[----:B------:R-:W-:-:S03]  /*2e10*/  IMAD.SHL.U32 R4, R8, 0x2, RZ ;  /* 0x0000000208047824 */ /* 0x000fc600078e00ff */
[----:B------:R-:W-:-:S04]  /*2e20*/  LOP3.LUT R17, R6, R11, RZ, 0x3c, !PT ;  /* 0x0000000b06117212 */ /* 0x000fc800078e3cff */
[----:B------:R-:W-:Y:S01]  /*2e30*/  IADD3 R2, PT, PT, R2, 0x26b663, R17 ;  /* 0x0026b66302027810 */ /* 0x000fe20007ffe011 */
[----:B------:R-:W-:-:S03]  /*2e40*/  IMAD.SHL.U32 R5, R17, 0x10, RZ ;  /* 0x0000001011057824 */ /* 0x000fc600078e00ff */
[----:B------:R-:W-:Y:S02]  /*2e50*/  I2FP.F32.U32 R2, R2 ;  /* 0x0000000200027245 */ /* 0x000fe40000201000 */
[----:B------:R-:W-:-:S03]  /*2e60*/  LOP3.LUT R8, R8, R4, R5, 0x96, !PT ;  /* 0x0000000408087212 */ /* 0x000fc600078e9605 */
[----:B------:R-:W-:Y:S01]  /*2e70*/  FFMA R2, R2, R15, 1.1641532182693481445e-10 ;  /* 0x2f00000002027423 */ /* 0x000fe2000000000f */
[----:B------:R-:W-:-:S05]  /*2e80*/  LOP3.LUT R8, R8, R17, RZ, 0x3c, !PT ;  /* 0x0000001108087212 */ /* 0x000fca00078e3cff */
[----:B------:R-:W-:-:S05]  /*2e90*/  IMAD.IADD R4, R8, 0x1, R13 ;  /* 0x0000000108047824 */ /* 0x000fca00078e020d */
[----:B------:R-:W-:-:S05]  /*2ea0*/  I2FP.F32.U32 R4, R4 ;  /* 0x0000000400047245 */ /* 0x000fca0000201000 */
[----:B------:R-:W-:-:S04]  /*2eb0*/  FFMA R4, R4, R15, 1.1641532182693481445e-10 ;  /* 0x2f00000004047423 */ /* 0x000fc8000000000f */
[----:B------:R-:W-:-:S04]  /*2ec0*/  FMUL R5, R4, R4 ;  /* 0x0000000404057220 */ /* 0x000fc80000400000 */
[----:B------:R-:W-:-:S05]  /*2ed0*/  FFMA R5, R2, R2, R5 ;  /* 0x0000000202057223 */ /* 0x000fca0000000005 */
[----:B------:R-:W-:-:S04]  /*2ee0*/  FSETP.GTU.AND P0, PT, R5, 1, PT ;  /* 0x3f8000000500780b */ /* 0x000fc80003f0c000 */
[----:B------:R-:W-:-:S09]  /*2ef0*/  SEL R15, RZ, 0x1, P0 ;  /* 0x00000001ff0f7807 */ /* 0x000fd20000000000 */
.L_x_20:
[----:B------:R-:W0:Y:S01]  /*2f00*/  LDS.64 R4, [UR5] ;  /* 0x00000005ff047984 */ /* 0x000e220008000a00 */
[----:B------:R-:W-:Y:S01]  /*2f10*/  IMAD.U32 R19, RZ, RZ, UR5 ;  /* 0x00000005ff137e24 */ /* 0x000fe2000f8e00ff */
[----:B0-----:R-:W-:-:S05]  /*2f20*/  IADD3 R6, P0, PT, R4, R15, RZ ;  /* 0x0000000f04067210 */ /* 0x001fca0007f1e0ff */
[----:B------:R-:W-:-:S07]  /*2f30*/  IMAD.X R7, RZ, RZ, R5, P0 ;  /* 0x000000ffff077224 */ /* 0x000fce00000e0605 */
[----:B------:R-:W0:Y:S02]  /*2f40*/  ATOMS.CAST.SPIN.64 P0, [R19], R4, R6 ;  /* 0x000000041300758d */ /* 0x000e240001800406 */
[----:B0-----:R-:W-:Y:S05]  /*2f50*/  @!P0 BRA `(.L_x_20) ;  /* 0xfffffffc00e88947 */ /* 0x001fea000383ffff */
[----:B------:R-:W-:Y:S05]  /*2f60*/  BSYNC.RECONVERGENT B0 ;  /* 0x0000000000007941 */ /* 0x000fea0003800200 */
.L_x_19:
[----:B------:R-:W-:Y:S01]  /*2f70*/  UIADD3 UR4, UPT, UPT, UR4, 0x4, URZ ;  /* 0x0000000404047890 */ /* 0x000fe2000fffe0ff */
[----:B------:R-:W-:Y:S02]  /*2f80*/  IMAD.MOV.U32 R7, RZ, RZ, R3 ;  /* 0x000000ffff077224 */ /* 0x000fe400078e0003 */
[----:B------:R-:W-:Y:S01]  /*2f90*/  VIADD R13, R13, 0x2c3e28 ;  /* 0x002c3e280d0d7836 */ /* 0x000fe20000000000 */
[----:B------:R-:W-:Y:S01]  /*2fa0*/  UISETP.NE.AND UP0, UPT, UR4, URZ, UPT ;  /* 0x000000ff0400728c */ /* 0x000fe2000bf05270 */
[----:B------:R-:W-:Y:S02]  /*2fb0*/  IMAD.MOV.U32 R2, RZ, RZ, R9 ;  /* 0x000000ffff027224 */ /* 0x000fe400078e0009 */
[----:B------:R-:W-:Y:S02]  /*2fc0*/  IMAD.MOV.U32 R3, RZ, RZ, R11 ;  /* 0x000000ffff037224 */ /* 0x000fe400078e000b */
[----:B------:R-:W-:Y:S02]  /*2fd0*/  IMAD.MOV.U32 R4, RZ, RZ, R17 ;  /* 0x000000ffff047224 */ /* 0x000fe400078e0011 */
[----:B------:R-:W-:-:S02]  /*2fe0*/  IMAD.MOV.U32 R5, RZ, RZ, R8 ;  /* 0x000000ffff057224 */ /* 0x000fc400078e0008 */
[----:B------:R-:W-:Y:S05]  /*2ff0*/  BRA.U UP0, `(.L_x_21) ;  /* 0xfffffff500f07547 */ /* 0x000fea000b83ffff */
[----:B------:R-:W-:-:S07]  /*3000*/  IMAD.MOV.U32 R6, RZ, RZ, R12 ;  /* 0x000000ffff067224 */ /* 0x000fce00078e000c */
.L_x_12:
[----:B------:R-:W-:-:S09]  /*3010*/  UISETP.NE.AND UP0, UPT, UR7, URZ, UPT ;  /* 0x000000ff0700728c */ /* 0x000fd2000bf05270 */
[----:B------:R-:W-:Y:S05]  /*3020*/  BRA.U !UP0, `(.L_x_11) ;  /* 0x0000000108b87547 */ /* 0x000fea000b800000 */
[----:B------:R-:W5:Y:S01]  /*3030*/  S2UR UR5, SR_CgaCtaId ;  /* 0x00000000000579c3 */ /* 0x000f620000008800 */
[----:B-1----:R-:W-:Y:S01]  /*3040*/  VIADD R6, R6, 0xb0f8a ;  /* 0x000b0f8a06067836 */ /* 0x002fe20000000000 */
[----:B------:R-:W-:Y:S01]  /*3050*/  UMOV UR4, 0x400 ;  /* 0x0000040000047882 */ /* 0x000fe20000000000 */
[----:B------:R-:W-:Y:S02]  /*3060*/  UIADD3 UR6, UPT, UPT, -UR7, URZ, URZ ;  /* 0x000000ff07067290 */ /* 0x000fe4000fffe1ff */
[----:B-----5:R-:W-:-:S12]  /*3070*/  ULEA UR4, UR5, UR4, 0x18 ;  /* 0x0000000405047291 */ /* 0x020fd8000f8ec0ff */
.L_x_24:
[----:B----4-:R-:W-:Y:S01]  /*3080*/  SHF.R.U32.HI R8, RZ, 0x2, R7 ;  /* 0x00000002ff087819 */ /* 0x010fe20000011607 */
[----:B------:R-:W-:Y:S01]  /*3090*/  BSSY.RECONVERGENT B0, `(.L_x_22) ;  /* 0x000001f000007945 */ /* 0x000fe20003800200 */
[----:B------:R-:W-:Y:S01]  /*30a0*/  SHF.R.U32.HI R11, RZ, 0x2, R2 ;  /* 0x00000002ff0b7819 */ /* 0x000fe20000011602 */
[----:B------:R-:W-:Y:S01]  /*30b0*/  IMAD.MOV.U32 R12, RZ, RZ, R3 ;  /* 0x000000ffff0c7224 */ /* 0x000fe200078e0003 */
[----:B------:R-:W-:Y:S01]  /*30c0*/  LOP3.LUT R8, R8, R7, RZ, 0x3c, !PT ;  /* 0x0000000708087212 */ /* 0x000fe200078e3cff */
[----:B0-23--:R-:W-:Y:S01]  /*30d0*/  IMAD.SHL.U32 R7, R5, 0x10, RZ ;  /* 0x0000001005077824 */ /* 0x00dfe200078e00ff */
[----:B------:R-:W-:-:S03]  /*30e0*/  LOP3.LUT R11, R11, R2, RZ, 0x3c, !PT ;  /* 0x000000020b0b7212 */ /* 0x000fc600078e3cff */
[----:B------:R-:W-:-:S05]  /*30f0*/  IMAD.SHL.U32 R9, R8, 0x2, RZ ;  /* 0x0000000208097824 */ /* 0x000fca00078e00ff */
[----:B------:R-:W-:Y:S01]  /*3100*/  LOP3.LUT R8, R8, R9, R7, 0x96, !PT ;  /* 0x0000000908087212 */ /* 0x000fe200078e9607 */
[----:B------:R-:W-:-:S03]  /*3110*/  IMAD.MOV.U32 R9, RZ, RZ, 0x2f800000 ;  /* 0x2f800000ff097424 */ /* 0x000fc600078e00ff */
[----:B------:R-:W-:Y:S01]  /*3120*/  LOP3.LUT R7, R8, R5, RZ, 0x3c, !PT ;  /* 0x0000000508077212 */ /* 0x000fe200078e3cff */
[----:B------:R-:W-:-:S04]  /*3130*/  IMAD.SHL.U32 R8, R11, 0x2, RZ ;  /* 0x000000020b087824 */ /* 0x000fc800078e00ff */
[----:B------:R-:W-:-:S05]  /*3140*/  IMAD.SHL.U32 R2, R7, 0x10, RZ ;  /* 0x0000001007027824 */ /* 0x000fca00078e00ff */
[----:B------:R-:W-:-:S04]  /*3150*/  LOP3.LUT R2, R11, R8, R2, 0x96, !PT ;  /* 0x000000080b027212 */ /* 0x000fc800078e9602 */
[----:B------:R-:W-:Y:S02]  /*3160*/  LOP3.LUT R13, R2, R7, RZ, 0x3c, !PT ;  /* 0x00000007020d7212 */ /* 0x000fe400078e3cff */
[----:B------:R-:W-:-:S03]  /*3170*/  IADD3 R2, PT, PT, R6, -0x587c5, R7 ;  /* 0xfffa783b06027810 */ /* 0x000fc60007ffe007 */
[----:B------:R-:W-:Y:S01]  /*3180*/  IMAD.IADD R8, R13, 0x1, R6 ;  /* 0x000000010d087824 */ /* 0x000fe200078e0206 */
[----:B------:R-:W-:-:S04]  /*3190*/  I2FP.F32.U32 R2, R2 ;  /* 0x0000000200027245 */ /* 0x000fc80000201000 */
[----:B------:R-:W-:Y:S01]  /*31a0*/  I2FP.F32.U32 R8, R8 ;  /* 0x0000000800087245 */ /* 0x000fe20000201000 */
[----:B------:R-:W-:-:S04]  /*31b0*/  FFMA R2, R2, R9, 1.1641532182693481445e-10 ;  /* 0x2f00000002027423 */ /* 0x000fc80000000009 */
[----:B------:R-:W-:-:S04]  /*31c0*/  FFMA R8, R8, R9, 1.1641532182693481445e-10 ;  /* 0x2f00000008087423 */ /* 0x000fc80000000009 */
[----:B------:R-:W-:-:S04]  /*31d0*/  FMUL R9, R8, R8 ;  /* 0x0000000808097220 */ /* 0x000fc80000400000 */
[----:B------:R-:W-:Y:S01]  /*31e0*/  FFMA R9, R2, R2, R9 ;  /* 0x0000000202097223 */ /* 0x000fe20000000009 */
[----:B------:R-:W-:-:S04]  /*31f0*/  IMAD.MOV.U32 R2, RZ, RZ, R4 ;  /* 0x000000ffff027224 */ /* 0x000fc800078e0004 */
[----:B------:R-:W-:-:S04]  /*3200*/  FSETP.GTU.AND P0, PT, R9, 1, PT ;  /* 0x3f8000000900780b */ /* 0x000fc80003f0c000 */
[----:B------:R-:W-:-:S09]  /*3210*/  SEL R3, RZ, 0x1, P0 ;  /* 0x00000001ff037807 */ /* 0x000fd20000000000 */
.L_x_23:
[----:B------:R-:W0:Y:S01]  /*3220*/  LDS.64 R8, [UR4] ;  /* 0x00000004ff087984 */ /* 0x000e220008000a00 */
[----:B------:R-:W-:Y:S01]  /*3230*/  IMAD.U32 R15, RZ, RZ, UR4 ;  /* 0x00000004ff0f7e24 */ /* 0x000fe2000f8e00ff */
[----:B0-----:R-:W-:-:S05]  /*3240*/  IADD3 R10, P0, PT, R8, R3, RZ ;  /* 0x00000003080a7210 */ /* 0x001fca0007f1e0ff */
[----:B------:R-:W-:-:S07]  /*3250*/  IMAD.X R11, RZ, RZ, R9, P0 ;  /* 0x000000ffff0b7224 */ /* 0x000fce00000e0609 */
[----:B------:R-:W0:Y:S02]  /*3260*/  ATOMS.CAST.SPIN.64 P0, [R15], R8, R10 ;  /* 0x000000080f00758d */ /* 0x000e24000180040a */
[----:B0-----:R-:W-:Y:S05]  /*3270*/  @!P0 BRA `(.L_x_23) ;  /* 0xfffffffc00e88947 */ /* 0x001fea000383ffff */
[----:B------:R-:W-:Y:S05]  /*3280*/  BSYNC.RECONVERGENT B0 ;  /* 0x0000000000007941 */ /* 0x000fea0003800200 */
.L_x_22:
[----:B------:R-:W-:Y:S01]  /*3290*/  UIADD3 UR6, UPT, UPT, UR6, 0x1, URZ ;  /* 0x0000000106067890 */ /* 0x000fe2000fffe0ff */
[----:B------:R-:W-:Y:S02]  /*32a0*/  IMAD.MOV.U32 R3, RZ, RZ, R5 ;  /* 0x000000ffff037224 */ /* 0x000fe400078e0005 */
[----:B------:R-:W-:Y:S01]  /*32b0*/  IMAD.MOV.U32 R4, RZ, RZ, R7 ;  /* 0x000000ffff047224 */ /* 0x000fe200078e0007 */
[----:B------:R-:W-:Y:S01]  /*32c0*/  UISETP.NE.AND UP0, UPT, UR6, URZ, UPT ;  /* 0x000000ff0600728c */ /* 0x000fe2000bf05270 */
[----:B------:R-:W-:Y:S02]  /*32d0*/  VIADD R6, R6, 0xb0f8a ;  /* 0x000b0f8a06067836 */ /* 0x000fe40000000000 */
[----:B------:R-:W-:Y:S02]  /*32e0*/  IMAD.MOV.U32 R7, RZ, RZ, R12 ;  /* 0x000000ffff077224 */ /* 0x000fe400078e000c */
[----:B------:R-:W-:-:S04]  /*32f0*/  IMAD.MOV.U32 R5, RZ, RZ, R13 ;  /* 0x000000ffff057224 */ /* 0x000fc800078e000d */
[----:B------:R-:W-:Y:S05]  /*3300*/  BRA.U UP0, `(.L_x_24) ;  /* 0xfffffffd005c7547 */ /* 0x000fea000b83ffff */
.L_x_11:
[----:B------:R-:W-:Y:S01]  /*3310*/  BAR.SYNC.DEFER_BLOCKING 0x0 ;  /* 0x0000000000007b1d */ /* 0x000fe20000010000 */
[----:B------:R-:W-:-:S13]  /*3320*/  ISETP.NE.AND P0, PT, R14, RZ, PT ;  /* 0x000000ff0e00720c */ /* 0x000fda0003f05270 */
[----:B------:R-:W-:Y:S05]  /*3330*/  @P0 EXIT ;  /* 0x000000000000094d */ /* 0x000fea0003800000 */
[----:B------:R-:W5:Y:S01]  /*3340*/  S2UR UR5, SR_CgaCtaId ;  /* 0x00000000000579c3 */ /* 0x000f620000008800 */
[----:B------:R-:W-:-:S07]  /*3350*/  UMOV UR4, 0x400 ;  /* 0x0000040000047882 */ /* 0x000fce0000000000 */
[----:B0123--:R-:W0:Y:S01]  /*3360*/  LDC.64 R4, c[0x0][0x380] ;  /* 0x0000e000ff047b82 */ /* 0x00fe220000000a00 */
[----:B-----5:R-:W-:Y:S01]  /*3370*/  ULEA UR4, UR5, UR4, 0x18 ;  /* 0x0000000405047291 */ /* 0x020fe2000f8ec0ff */
[----:B0-----:R-:W-:-:S08]  /*3380*/  IMAD.WIDE.U32 R4, R0, 0x8, R4 ;  /* 0x0000000800047825 */ /* 0x001fd000078e0004 */
[----:B------:R-:W0:Y:S04]  /*3390*/  LDS.64 R2, [UR4] ;  /* 0x00000004ff027984 */ /* 0x000e280008000a00 */
[----:B0-----:R-:W-:Y:S01]  /*33a0*/  STG.E.64 desc[UR8][R4.64], R2 ;  /* 0x0000000204007986 */ /* 0x001fe2000c101b08 */
[----:B------:R-:W-:Y:S05]  /*33b0*/  EXIT ;  /* 0x000000000000794d */ /* 0x000fea0003800000 */
.L_x_25:
[----:B------:R-:W-:-:S00]  /*33c0*/  BRA `(.L_x_25) ;  /* 0xfffffffc00fc7947 */ /* 0x000fc0000383ffff */
[----:B------:R-:W-:-:S00]  /*33d0*/  NOP ;  /* 0x0000000000007918 */ /* 0x000fc00000000000 */
        /* <DEDUP_REMOVED lines=10> */
.L_x_26:


//--------------------- .nv.global.init           --------------------------
	.section	.nv.global.init,"aw",@progbits
	.align	4
.nv.global.init:
	.type		mrg32k3aM1SubSeq,@object
	.size		mrg32k3aM1SubSeq,(mrg32k3aM2SubSeq - mrg32k3aM1SubSeq)
mrg32k3aM1SubSeq:
        /*0000*/ 	.byte	0x0b, 0xcc, 0xee, 0x04, 0x73, 0x29, 0x8b, 0x6f, 0xf6, 0x53, 0x03, 0xf6, 0x23, 0xf6, 0xea, 0xda
        /* <DEDUP_REMOVED lines=125> */
	.type		mrg32k3aM2SubSeq,@object
	.size		mrg32k3aM2SubSeq,(mrg32k3aM1 - mrg32k3aM2SubSeq)
mrg32k3aM2SubSeq:
        /* <DEDUP_REMOVED lines=126> */
	.type		mrg32k3aM1,@object
	.size		mrg32k3aM1,(mrg32k3aM1Seq - mrg32k3aM1)
mrg32k3aM1:
        /* <DEDUP_REMOVED lines=144> */
	.type		mrg32k3aM1Seq,@object
	.size		mrg32k3aM1Seq,(mrg32k3aM2 - mrg32k3aM1Seq)
mrg32k3aM1Seq:
        /* <DEDUP_REMOVED lines=144> */
	.type		mrg32k3aM2,@object
	.size		mrg32k3aM2,(mrg32k3aM2Seq - mrg32k3aM2)
mrg32k3aM2:
        /* <DEDUP_REMOVED lines=144> */
	.type		mrg32k3aM2Seq,@object
	.size		mrg32k3aM2Seq,(precalc_xorwow_matrix - mrg32k3aM2Seq)
mrg32k3aM2Seq:
        /* <DEDUP_REMOVED lines=144> */
	.type		precalc_xorwow_matrix,@object
	.size		precalc_xorwow_matrix,(precalc_xorwow_offset_matrix - precalc_xorwow_matrix)
precalc_xorwow_matrix:
        /* <DEDUP_REMOVED lines=6400> */
	.type		precalc_xorwow_offset_matrix,@object
	.size		precalc_xorwow_offset_matrix,(.L_1 - precalc_xorwow_offset_matrix)
precalc_xorwow_offset_matrix:
        /* <DEDUP_REMOVED lines=6400> */
.L_1:


//--------------------- .nv.shared._Z7picountPyi  --------------------------
	.section	.nv.shared._Z7picountPyi,"aw",@nobits
	.sectionflags	@""
	.align	8
.nv.shared._Z7picountPyi:
	.zero		1032


//--------------------- .nv.shared.reserved.0     --------------------------
	.section	.nv.shared.reserved.0,"aw",@nobits
	.weak		__nv_reservedSMEM_offset_0_alias
	.size		__nv_reservedSMEM_offset_0_alias, 0, 64
	.other		__nv_reservedSMEM_offset_0_alias,@"STO_CUDA_RESERVED_SHARED STV_DEFAULT"
__nv_reservedSMEM_offset_0_alias:
	.zero		0
	.zero		64


//--------------------- .nv.constant0._Z7picountPyi --------------------------
	.section	.nv.constant0._Z7picountPyi,"a",@progbits
	.sectionflags	@""
	.align	4
.nv.constant0._Z7picountPyi:
	.zero		908


//--------------------- SYMBOLS --------------------------

	.type		.nv.reservedSmem.offset0,@object
	.size		.nv.reservedSmem.offset0,0x4
	.type		.nv.reservedSmem.cap,@object
	.size		.nv.reservedSmem.cap,0x4
